// auto-generated by cutlass_sweep.gemm — config: {"arch": "sm_100", "cluster_m": 2, "cluster_n": 1, "dtype": "int8", "stages": 0, "tile_k": 64, "tile_m": 256, "tile_n": 64}
#include "cutlass/cutlass.h"
#include "cutlass/gemm/collective/collective_builder.hpp"
#include "cutlass/gemm/device/gemm_universal_adapter.h"
#include "cutlass/gemm/kernel/gemm_universal.hpp"
#include "cutlass/epilogue/collective/collective_builder.hpp"

using ElemA = int8_t;
using ElemB = int8_t;
using ElemCD = int8_t;
using Acc  = int32_t;
using TileShape    = cute::Shape<cute::_256, cute::_64, cute::_64>;
using ClusterShape = cute::Shape<cute::_2, cute::_1, cute::_1>;

using CollectiveEpilogue = typename cutlass::epilogue::collective::CollectiveBuilder<
    cutlass::arch::Sm100, cutlass::arch::OpClassTensorOp,
    TileShape, ClusterShape,
    cutlass::epilogue::collective::EpilogueTileAuto,
    Acc, Acc,
    ElemCD, cutlass::layout::RowMajor, 128 / cutlass::sizeof_bits<ElemCD>::value,
    ElemCD, cutlass::layout::RowMajor, 128 / cutlass::sizeof_bits<ElemCD>::value,
    cutlass::epilogue::collective::EpilogueScheduleAuto
  >::CollectiveOp;

using CollectiveMainloop = typename cutlass::gemm::collective::CollectiveBuilder<
    cutlass::arch::Sm100, cutlass::arch::OpClassTensorOp,
    ElemA, cutlass::layout::RowMajor, 128 / cutlass::sizeof_bits<ElemA>::value,
    ElemB, cutlass::layout::ColumnMajor, 128 / cutlass::sizeof_bits<ElemB>::value,
    Acc,
    TileShape, ClusterShape,
    cutlass::gemm::collective::StageCountAutoCarveout<static_cast<int>(sizeof(typename CollectiveEpilogue::SharedStorage))>,
    cutlass::gemm::collective::KernelScheduleAuto
  >::CollectiveOp;

using GemmKernel = cutlass::gemm::kernel::GemmUniversal<
    cute::Shape<int,int,int,int>,
    CollectiveMainloop,
    CollectiveEpilogue
>;
using Gemm = cutlass::gemm::device::GemmUniversalAdapter<GemmKernel>;

// Force the device kernel symbol into the cubin without needing a host main.
auto* _anchor = &cutlass::device_kernel<GemmKernel>;


// ===== COMPILED SASS (sm_100a) =====

	.target	sm_100a

	.elftype	@"ET_EXEC"


//--------------------- .note.nv.tkinfo           --------------------------
	.section	.note.nv.tkinfo,"",@"SHT_NOTE"
	.sectionflags	@"SHF_NOTE_NV_TKINFO"
	.tkinfo
        /*0018*/ 	.word	0x00000002
        /*0030*/ 	.string	""
        /*0030*/ 	.string	"ptxas"
        /*0030*/ 	.string	"Cuda compilation tools, release 13.0, V13.0.88"
        /*0030*/ 	.string	"Build cuda_13.0.r13.0/compiler.36424714_0"
        /*0030*/ 	.string	"-arch sm_100a -m 64 "



//--------------------- .note.nv.cuinfo           --------------------------
	.section	.note.nv.cuinfo,"",@"SHT_NOTE"
	.sectionflags	@"SHF_NOTE_NV_CUINFO"
        /*0018*/ 	.short	0x0002
        /*001a*/ 	.short	0x0064
        /*001c*/ 	.short	0x0082
	.zero		2


//--------------------- .nv.info                  --------------------------
	.section	.nv.info,"",@"SHT_CUDA_INFO"
	.align	4


	//----- nvinfo : EIATTR_REGCOUNT
	.align		4
        /*0000*/ 	.byte	0x04, 0x2f
        /*0002*/ 	.short	(.L_19 - .L_18)
	.align		4
.L_18:
        /*0004*/ 	.word	index@(_ZN7cutlass13device_kernelINS_4gemm6kernel13GemmUniversalIN4cute5tupleIJiiiiEEENS1_10collective13CollectiveMmaINS1_35MainloopSm100TmaUmmaWarpSpecializedILi20ELi2ELi4ENS5_IJNS4_1CILi2EEENSA_ILi1EEESC_EEEEENS5_IJNSA_ILi256EEENSA_ILi64EEESG_EEEaNS5_IJlSC_lEEEaSI_NS4_8TiledMMAINS4_8MMA_AtomIJNS4_21SM100_MMA_S8_2x1SM_SSIaaiLi256ELi64ELNS4_4UMMA5MajorE0ELSN_0ELNSM_8SaturateE0EEEEEENS4_6LayoutINS5_IJSC_SC_SC_EEENS5_IJNSA_ILi0EEEST_ST_EEEEENS5_IJNS4_10UnderscoreESW_SW_EEEEENS4_18SM100_TMA_2SM_LOADENS4_14ComposedLayoutINS4_7SwizzleILi2ELi4ELi3EEENS4_18smem_ptr_flag_bitsILi8EEENSR_INS5_IJNSA_ILi8EEESG_EEENS5_IJSG_SC_EEEEEEEvNS4_8identityESZ_S19_vS1A_EENS_8epilogue10collective18CollectiveEpilogueINS1C_23Sm100TmaWarpSpecializedILi1ELi1ELi64ELb0ELb0EEEJNS5_IJNSA_ILi128EEESG_SG_EEENS5_IJNSR_IS1H_SC_EENSR_ISG_SC_EEEEEaSI_aSI_NS1C_6fusion15FusionCallbacksIS1G_NS1M_17LinearCombinationIaiaiLNS_15FloatRoundStyleE2EEES1I_S1L_JEEENS4_5SM1004TMEM4LOAD26SM100_TMEM_LOAD_32dp32b64xENS4_13SM90_TMA_LOADES19_NS4_39AutoVectorizingCopyWithAssumedAlignmentILi128EEENS4_14SM90_TMA_STOREES19_S1Y_S1Y_EEEvvEEEEvNT_6ParamsE)
        /*0008*/ 	.word	0x000000c6


	//----- nvinfo : EIATTR_FRAME_SIZE
	.align		4
.L_19:
        /*000c*/ 	.byte	0x04, 0x11
        /*000e*/ 	.short	(.L_21 - .L_20)
	.align		4
.L_20:
        /*0010*/ 	.word	index@($__internal_2_$__cuda_sm10x_tcgen05_guardrail_trap_unallocated_columns_being_dealloced)
        /*0014*/ 	.word	0x00000000


	//----- nvinfo : EIATTR_FRAME_SIZE
	.align		4
.L_21:
        /*0018*/ 	.byte	0x04, 0x11
        /*001a*/ 	.short	(.L_23 - .L_22)
	.align		4
.L_22:
        /*001c*/ 	.word	index@($__internal_1_$__cuda_sm10x_tcgen05_guardrail_trap_phase_invalid_during_alloc)
        /*0020*/ 	.word	0x00000000


	//----- nvinfo : EIATTR_FRAME_SIZE
	.align		4
.L_23:
        /*0024*/ 	.byte	0x04, 0x11
        /*0026*/ 	.short	(.L_25 - .L_24)
	.align		4
.L_24:
        /*0028*/ 	.word	index@($__internal_0_$__cuda_sm10x_tcgen05_guardrail_trap_col_being_dealloced_not_returned_by_alloc)
        /*002c*/ 	.word	0x00000000


	//----- nvinfo : EIATTR_FRAME_SIZE
	.align		4
.L_25:
        /*0030*/ 	.byte	0x04, 0x11
        /*0032*/ 	.short	(.L_27 - .L_26)
	.align		4
.L_26:
        /*0034*/ 	.word	index@(_ZN7cutlass13device_kernelINS_4gemm6kernel13GemmUniversalIN4cute5tupleIJiiiiEEENS1_10collective13CollectiveMmaINS1_35MainloopSm100TmaUmmaWarpSpecializedILi20ELi2ELi4ENS5_IJNS4_1CILi2EEENSA_ILi1EEESC_EEEEENS5_IJNSA_ILi256EEENSA_ILi64EEESG_EEEaNS5_IJlSC_lEEEaSI_NS4_8TiledMMAINS4_8MMA_AtomIJNS4_21SM100_MMA_S8_2x1SM_SSIaaiLi256ELi64ELNS4_4UMMA5MajorE0ELSN_0ELNSM_8SaturateE0EEEEEENS4_6LayoutINS5_IJSC_SC_SC_EEENS5_IJNSA_ILi0EEEST_ST_EEEEENS5_IJNS4_10UnderscoreESW_SW_EEEEENS4_18SM100_TMA_2SM_LOADENS4_14ComposedLayoutINS4_7SwizzleILi2ELi4ELi3EEENS4_18smem_ptr_flag_bitsILi8EEENSR_INS5_IJNSA_ILi8EEESG_EEENS5_IJSG_SC_EEEEEEEvNS4_8identityESZ_S19_vS1A_EENS_8epilogue10collective18CollectiveEpilogueINS1C_23Sm100TmaWarpSpecializedILi1ELi1ELi64ELb0ELb0EEEJNS5_IJNSA_ILi128EEESG_SG_EEENS5_IJNSR_IS1H_SC_EENSR_ISG_SC_EEEEEaSI_aSI_NS1C_6fusion15FusionCallbacksIS1G_NS1M_17LinearCombinationIaiaiLNS_15FloatRoundStyleE2EEES1I_S1L_JEEENS4_5SM1004TMEM4LOAD26SM100_TMEM_LOAD_32dp32b64xENS4_13SM90_TMA_LOADES19_NS4_39AutoVectorizingCopyWithAssumedAlignmentILi128EEENS4_14SM90_TMA_STOREES19_S1Y_S1Y_EEEvvEEEEvNT_6ParamsE)
        /*0038*/ 	.word	0x00000000


	//----- nvinfo : EIATTR_MIN_STACK_SIZE
	.align		4
.L_27:
        /*003c*/ 	.byte	0x04, 0x12
        /*003e*/ 	.short	(.L_29 - .L_28)
	.align		4
.L_28:
        /*0040*/ 	.word	index@(_ZN7cutlass13device_kernelINS_4gemm6kernel13GemmUniversalIN4cute5tupleIJiiiiEEENS1_10collective13CollectiveMmaINS1_35MainloopSm100TmaUmmaWarpSpecializedILi20ELi2ELi4ENS5_IJNS4_1CILi2EEENSA_ILi1EEESC_EEEEENS5_IJNSA_ILi256EEENSA_ILi64EEESG_EEEaNS5_IJlSC_lEEEaSI_NS4_8TiledMMAINS4_8MMA_AtomIJNS4_21SM100_MMA_S8_2x1SM_SSIaaiLi256ELi64ELNS4_4UMMA5MajorE0ELSN_0ELNSM_8SaturateE0EEEEEENS4_6LayoutINS5_IJSC_SC_SC_EEENS5_IJNSA_ILi0EEEST_ST_EEEEENS5_IJNS4_10UnderscoreESW_SW_EEEEENS4_18SM100_TMA_2SM_LOADENS4_14ComposedLayoutINS4_7SwizzleILi2ELi4ELi3EEENS4_18smem_ptr_flag_bitsILi8EEENSR_INS5_IJNSA_ILi8EEESG_EEENS5_IJSG_SC_EEEEEEEvNS4_8identityESZ_S19_vS1A_EENS_8epilogue10collective18CollectiveEpilogueINS1C_23Sm100TmaWarpSpecializedILi1ELi1ELi64ELb0ELb0EEEJNS5_IJNSA_ILi128EEESG_SG_EEENS5_IJNSR_IS1H_SC_EENSR_ISG_SC_EEEEEaSI_aSI_NS1C_6fusion15FusionCallbacksIS1G_NS1M_17LinearCombinationIaiaiLNS_15FloatRoundStyleE2EEES1I_S1L_JEEENS4_5SM1004TMEM4LOAD26SM100_TMEM_LOAD_32dp32b64xENS4_13SM90_TMA_LOADES19_NS4_39AutoVectorizingCopyWithAssumedAlignmentILi128EEENS4_14SM90_TMA_STOREES19_S1Y_S1Y_EEEvvEEEEvNT_6ParamsE)
        /*0044*/ 	.word	0x00000000
.L_29:


//--------------------- .nv.compat                --------------------------
	.section	.nv.compat,"",@"SHT_CUDA_COMPAT_INFO"
	.align	4
        /*0000*/ 	.byte	0x02, 0x09, 0x01, 0x00, 0x02, 0x02, 0x03, 0x00, 0x02, 0x05, 0x06, 0x00, 0x03, 0x07, 0x01, 0x01
        /*0010*/ 	.byte	0x02, 0x03, 0x01, 0x00, 0x02, 0x06, 0x01, 0x00, 0x04, 0x0b, 0x08, 0x00, 0x01, 0x00, 0x00, 0x00
        /*0020*/ 	.byte	0x00, 0x00, 0x00, 0x00


//--------------------- .nv.info._ZN7cutlass13device_kernelINS_4gemm6kernel13GemmUniversalIN4cute5tupleIJiiiiEEENS1_10collective13CollectiveMmaINS1_35MainloopSm100TmaUmmaWarpSpecializedILi20ELi2ELi4ENS5_IJNS4_1CILi2EEENSA_ILi1EEESC_EEEEENS5_IJNSA_ILi256EEENSA_ILi64EEESG_EEEaNS5_IJlSC_lEEEaSI_NS4_8TiledMMAINS4_8MMA_AtomIJNS4_21SM100_MMA_S8_2x1SM_SSIaaiLi256ELi64ELNS4_4UMMA5MajorE0ELSN_0ELNSM_8SaturateE0EEEEEENS4_6LayoutINS5_IJSC_SC_SC_EEENS5_IJNSA_ILi0EEEST_ST_EEEEENS5_IJNS4_10UnderscoreESW_SW_EEEEENS4_18SM100_TMA_2SM_LOADENS4_14ComposedLayoutINS4_7SwizzleILi2ELi4ELi3EEENS4_18smem_ptr_flag_bitsILi8EEENSR_INS5_IJNSA_ILi8EEESG_EEENS5_IJSG_SC_EEEEEEEvNS4_8identityESZ_S19_vS1A_EENS_8epilogue10collective18CollectiveEpilogueINS1C_23Sm100TmaWarpSpecializedILi1ELi1ELi64ELb0ELb0EEEJNS5_IJNSA_ILi128EEESG_SG_EEENS5_IJNSR_IS1H_SC_EENSR_ISG_SC_EEEEEaSI_aSI_NS1C_6fusion15FusionCallbacksIS1G_NS1M_17LinearCombinationIaiaiLNS_15FloatRoundStyleE2EEES1I_S1L_JEEENS4_5SM1004TMEM4LOAD26SM100_TMEM_LOAD_32dp32b64xENS4_13SM90_TMA_LOADES19_NS4_39AutoVectorizingCopyWithAssumedAlignmentILi128EEENS4_14SM90_TMA_STOREES19_S1Y_S1Y_EEEvvEEEEvNT_6ParamsE --------------------------
	.section	.nv.info._ZN7cutlass13device_kernelINS_4gemm6kernel13GemmUniversalIN4cute5tupleIJiiiiEEENS1_10collective13CollectiveMmaINS1_35MainloopSm100TmaUmmaWarpSpecializedILi20ELi2ELi4ENS5_IJNS4_1CILi2EEENSA_ILi1EEESC_EEEEENS5_IJNSA_ILi256EEENSA_ILi64EEESG_EEEaNS5_IJlSC_lEEEaSI_NS4_8TiledMMAINS4_8MMA_AtomIJNS4_21SM100_MMA_S8_2x1SM_SSIaaiLi256ELi64ELNS4_4UMMA5MajorE0ELSN_0ELNSM_8SaturateE0EEEEEENS4_6LayoutINS5_IJSC_SC_SC_EEENS5_IJNSA_ILi0EEEST_ST_EEEEENS5_IJNS4_10UnderscoreESW_SW_EEEEENS4_18SM100_TMA_2SM_LOADENS4_14ComposedLayoutINS4_7SwizzleILi2ELi4ELi3EEENS4_18smem_ptr_flag_bitsILi8EEENSR_INS5_IJNSA_ILi8EEESG_EEENS5_IJSG_SC_EEEEEEEvNS4_8identityESZ_S19_vS1A_EENS_8epilogue10collective18CollectiveEpilogueINS1C_23Sm100TmaWarpSpecializedILi1ELi1ELi64ELb0ELb0EEEJNS5_IJNSA_ILi128EEESG_SG_EEENS5_IJNSR_IS1H_SC_EENSR_ISG_SC_EEEEEaSI_aSI_NS1C_6fusion15FusionCallbacksIS1G_NS1M_17LinearCombinationIaiaiLNS_15FloatRoundStyleE2EEES1I_S1L_JEEENS4_5SM1004TMEM4LOAD26SM100_TMEM_LOAD_32dp32b64xENS4_13SM90_TMA_LOADES19_NS4_39AutoVectorizingCopyWithAssumedAlignmentILi128EEENS4_14SM90_TMA_STOREES19_S1Y_S1Y_EEEvvEEEEvNT_6ParamsE,"",@"SHT_CUDA_INFO"
	.sectionflags	@""
	.align	4


	//----- nvinfo : EIATTR_CUDA_API_VERSION
	.align		4
        /*0000*/ 	.byte	0x04, 0x37
        /*0002*/ 	.short	(.L_31 - .L_30)
.L_30:
        /*0004*/ 	.word	0x00000082


	//----- nvinfo : EIATTR_KPARAM_INFO
	.align		4
.L_31:
        /*0008*/ 	.byte	0x04, 0x17
        /*000a*/ 	.short	(.L_33 - .L_32)
.L_32:
        /*000c*/ 	.word	0x00000000
        /*0010*/ 	.short	0x0000
        /*0012*/ 	.short	0x0000
        /*0014*/ 	.byte	0x00, 0xf0, 0x01, 0x20


	//----- nvinfo : EIATTR_AT_ENTRY_FRAGMENTS
	.align		4
.L_33:
        /*0018*/ 	.byte	0x04, 0x4f
        /*001a*/ 	.short	(.L_35 - .L_34)


	//   ....[0]....
.L_34:
        /*001c*/ 	.word	0x00000007


	//----- nvinfo : EIATTR_RESERVED_SMEM_USED
	.align		4
.L_35:
        /*0020*/ 	.byte	0x01, 0x41
	.zero		2


	//----- nvinfo : EIATTR_SPARSE_MMA_MASK
	.align		4
        /*0024*/ 	.byte	0x03, 0x50
        /*0026*/ 	.short	0x0000


	//----- nvinfo : EIATTR_TCGEN05_2CTA_USED
	.align		4
        /*0028*/ 	.byte	0x01, 0x52
	.zero		2


	//----- nvinfo : EIATTR_MAXREG_COUNT
	.align		4
        /*002c*/ 	.byte	0x03, 0x1b
        /*002e*/ 	.short	0x00ff


	//----- nvinfo : EIATTR_NUM_BARRIERS
	.align		4
        /*0030*/ 	.byte	0x02, 0x4c
        /*0032*/ 	.byte	0x07
	.zero		1


	//----- nvinfo : EIATTR_EXTERNS
	.align		4
        /*0034*/ 	.byte	0x04, 0x0f
        /*0036*/ 	.short	(.L_37 - .L_36)


	//   ....[0]....
	.align		4
.L_36:
        /*0038*/ 	.word	index@(__assertfail)


	//----- nvinfo : EIATTR_MERCURY_ISA_VERSION
	.align		4
.L_37:
        /*003c*/ 	.byte	0x03, 0x5f
        /*003e*/ 	.short	0x0101


	//----- nvinfo : EIATTR_INT_WARP_WIDE_INSTR_OFFSETS
	.align		4
        /*0040*/ 	.byte	0x04, 0x31
        /*0042*/ 	.short	(.L_39 - .L_38)


	//   ....[0]....
.L_38:
        /*0044*/ 	.word	0x00000ee0


	//   ....[1]....
        /*0048*/ 	.word	0x00000f80


	//   ....[2]....
        /*004c*/ 	.word	0x000022e0


	//   ....[3]....
        /*0050*/ 	.word	0x000049e0


	//   ....[4]....
        /*0054*/ 	.word	0x00004a00


	//   ....[5]....
        /*0058*/ 	.word	0x00004a30


	//   ....[6]....
        /*005c*/ 	.word	0x00005440


	//   ....[7]....
        /*0060*/ 	.word	0x00005560


	//----- nvinfo : EIATTR_COOP_GROUP_MASK_REGIDS
	.align		4
.L_39:
        /*0064*/ 	.byte	0x04, 0x29
        /*0066*/ 	.short	(.L_41 - .L_40)


	//   ....[0]....
.L_40:
        /*0068*/ 	.word	0xffffffff


	//   ....[1]....
        /*006c*/ 	.word	0xffffffff


	//   ....[2]....
        /*0070*/ 	.word	0xffffffff


	//   ....[3]....
        /*0074*/ 	.word	0xffffffff


	//   ....[4]....
        /*0078*/ 	.word	0xffffffff


	//   ....[5]....
        /*007c*/ 	.word	0xffffffff


	//   ....[6]....
        /*0080*/ 	.word	0xffffffff


	//   ....[7]....
        /*0084*/ 	.word	0xffffffff


	//   ....[8]....
        /*0088*/ 	.word	0xffffffff


	//   ....[9]....
        /*008c*/ 	.word	0xffffffff


	//   ....[10]....
        /*0090*/ 	.word	0xffffffff


	//   ....[11]....
        /*0094*/ 	.word	0xffffffff


	//   ....[12]....
        /*0098*/ 	.word	0xffffffff


	//   ....[13]....
        /*009c*/ 	.word	0xffffffff


	//----- nvinfo : EIATTR_COOP_GROUP_INSTR_OFFSETS
	.align		4
.L_41:
        /*00a0*/ 	.byte	0x04, 0x28
        /*00a2*/ 	.short	(.L_43 - .L_42)


	//   ....[0]....
.L_42:
        /*00a4*/ 	.word	0x000000c0


	//   ....[1]....
        /*00a8*/ 	.word	0x00000500


	//   ....[2]....
        /*00ac*/ 	.word	0x000008b0


	//   ....[3]....
        /*00b0*/ 	.word	0x000009e0


	//   ....[4]....
        /*00b4*/ 	.word	0x00000ad0


	//   ....[5]....
        /*00b8*/ 	.word	0x00000c30


	//   ....[6]....
        /*00bc*/ 	.word	0x00000dc0


	//   ....[7]....
        /*00c0*/ 	.word	0x00001000


	//   ....[8]....
        /*00c4*/ 	.word	0x000021c0


	//   ....[9]....
        /*00c8*/ 	.word	0x000038a0


	//   ....[10]....
        /*00cc*/ 	.word	0x00003d70


	//   ....[11]....
        /*00d0*/ 	.word	0x00003da0


	//   ....[12]....
        /*00d4*/ 	.word	0x000048e0


	//   ....[13]....
        /*00d8*/ 	.word	0x00004af0


	//----- nvinfo : EIATTR_VRC_CTA_INIT_COUNT
	.align		4
.L_43:
        /*00dc*/ 	.byte	0x02, 0x4a
        /*00de*/ 	.byte	0x80
	.zero		1


	//----- nvinfo : EIATTR_SYSCALL_OFFSETS
	.align		4
        /*00e0*/ 	.byte	0x04, 0x46
        /*00e2*/ 	.short	(.L_45 - .L_44)


	//   ....[0]....
.L_44:
        /*00e4*/ 	.word	0x00005f60


	//   ....[1]....
        /*00e8*/ 	.word	0x000060a0


	//   ....[2]....
        /*00ec*/ 	.word	0x00006840


	//----- nvinfo : EIATTR_MBARRIER_INSTR_OFFSETS
	.align		4
.L_45:
        /*00f0*/ 	.byte	0x04, 0x39
        /*00f2*/ 	.short	(.L_47 - .L_46)


	//   ....[0]....
.L_46:
        /*00f4*/ 	.word	0x00000610
        /*00f8*/ 	.word	0x000000ff
        /*00fc*/ 	.word	0x00000000
        /*0100*/ 	.short	0x0100
        /*0102*/ 	.byte	0x08
	.zero		1


	//   ....[1]....
        /*0104*/ 	.word	0x00000620
        /*0108*/ 	.word	0x000000ff
        /*010c*/ 	.word	0x000000a0
        /*0110*/ 	.short	0x0100
        /*0112*/ 	.byte	0x08
	.zero		1


	//   ....[2]....
        /*0114*/ 	.word	0x00000630
        /*0118*/ 	.word	0x000000ff
        /*011c*/ 	.word	0x00000008
        /*0120*/ 	.short	0x0100
        /*0122*/ 	.byte	0x08
	.zero		1


	//   ....[3]....
        /*0124*/ 	.word	0x00000640
        /*0128*/ 	.word	0x000000ff
        /*012c*/ 	.word	0x000000a8
        /*0130*/ 	.short	0x0100
        /*0132*/ 	.byte	0x08
	.zero		1


	//   ....[4]....
        /*0134*/ 	.word	0x00000650
        /*0138*/ 	.word	0x000000ff
        /*013c*/ 	.word	0x00000010
        /*0140*/ 	.short	0x0100
        /*0142*/ 	.byte	0x08
	.zero		1


	//   ....[5]....
        /*0144*/ 	.word	0x00000660
        /*0148*/ 	.word	0x000000ff
        /*014c*/ 	.word	0x000000b0
        /*0150*/ 	.short	0x0100
        /*0152*/ 	.byte	0x08
	.zero		1


	//   ....[6]....
        /*0154*/ 	.word	0x00000670
        /*0158*/ 	.word	0x000000ff
        /*015c*/ 	.word	0x00000018
        /*0160*/ 	.short	0x0100
        /*0162*/ 	.byte	0x08
	.zero		1


	//   ....[7]....
        /*0164*/ 	.word	0x00000680
        /*0168*/ 	.word	0x000000ff
        /*016c*/ 	.word	0x000000b8
        /*0170*/ 	.short	0x0100
        /*0172*/ 	.byte	0x08
	.zero		1


	//   ....[8]....
        /*0174*/ 	.word	0x00000690
        /*0178*/ 	.word	0x000000ff
        /*017c*/ 	.word	0x00000020
        /*0180*/ 	.short	0x0100
        /*0182*/ 	.byte	0x08
	.zero		1


	//   ....[9]....
        /*0184*/ 	.word	0x000006a0
        /*0188*/ 	.word	0x000000ff
        /*018c*/ 	.word	0x000000c0
        /*0190*/ 	.short	0x0100
        /*0192*/ 	.byte	0x08
	.zero		1


	//   ....[10]....
        /*0194*/ 	.word	0x000006b0
        /*0198*/ 	.word	0x000000ff
        /*019c*/ 	.word	0x00000028
        /*01a0*/ 	.short	0x0100
        /*01a2*/ 	.byte	0x08
	.zero		1


	//   ....[11]....
        /*01a4*/ 	.word	0x000006c0
        /*01a8*/ 	.word	0x000000ff
        /*01ac*/ 	.word	0x000000c8
        /*01b0*/ 	.short	0x0100
        /*01b2*/ 	.byte	0x08
	.zero		1


	//   ....[12]....
        /*01b4*/ 	.word	0x000006d0
        /*01b8*/ 	.word	0x000000ff
        /*01bc*/ 	.word	0x00000030
        /*01c0*/ 	.short	0x0100
        /*01c2*/ 	.byte	0x08
	.zero		1


	//   ....[13]....
        /*01c4*/ 	.word	0x000006e0
        /*01c8*/ 	.word	0x000000ff
        /*01cc*/ 	.word	0x000000d0
        /*01d0*/ 	.short	0x0100
        /*01d2*/ 	.byte	0x08
	.zero		1


	//   ....[14]....
        /*01d4*/ 	.word	0x000006f0
        /*01d8*/ 	.word	0x000000ff
        /*01dc*/ 	.word	0x00000038
        /*01e0*/ 	.short	0x0100
        /*01e2*/ 	.byte	0x08
	.zero		1


	//   ....[15]....
        /*01e4*/ 	.word	0x00000700
        /*01e8*/ 	.word	0x000000ff
        /*01ec*/ 	.word	0x000000d8
        /*01f0*/ 	.short	0x0100
        /*01f2*/ 	.byte	0x08
	.zero		1


	//   ....[16]....
        /*01f4*/ 	.word	0x00000710
        /*01f8*/ 	.word	0x000000ff
        /*01fc*/ 	.word	0x00000040
        /*0200*/ 	.short	0x0100
        /*0202*/ 	.byte	0x08
	.zero		1


	//   ....[17]....
        /*0204*/ 	.word	0x00000720
        /*0208*/ 	.word	0x000000ff
        /*020c*/ 	.word	0x000000e0
        /*0210*/ 	.short	0x0100
        /*0212*/ 	.byte	0x08
	.zero		1


	//   ....[18]....
        /*0214*/ 	.word	0x00000730
        /*0218*/ 	.word	0x000000ff
        /*021c*/ 	.word	0x00000048
        /*0220*/ 	.short	0x0100
        /*0222*/ 	.byte	0x08
	.zero		1


	//   ....[19]....
        /*0224*/ 	.word	0x00000740
        /*0228*/ 	.word	0x000000ff
        /*022c*/ 	.word	0x000000e8
        /*0230*/ 	.short	0x0100
        /*0232*/ 	.byte	0x08
	.zero		1


	//   ....[20]....
        /*0234*/ 	.word	0x00000750
        /*0238*/ 	.word	0x000000ff
        /*023c*/ 	.word	0x00000050
        /*0240*/ 	.short	0x0100
        /*0242*/ 	.byte	0x08
	.zero		1


	//   ....[21]....
        /*0244*/ 	.word	0x00000760
        /*0248*/ 	.word	0x000000ff
        /*024c*/ 	.word	0x000000f0
        /*0250*/ 	.short	0x0100
        /*0252*/ 	.byte	0x08
	.zero		1


	//   ....[22]....
        /*0254*/ 	.word	0x00000770
        /*0258*/ 	.word	0x000000ff
        /*025c*/ 	.word	0x00000058
        /*0260*/ 	.short	0x0100
        /*0262*/ 	.byte	0x08
	.zero		1


	//   ....[23]....
        /*0264*/ 	.word	0x00000780
        /*0268*/ 	.word	0x000000ff
        /*026c*/ 	.word	0x000000f8
        /*0270*/ 	.short	0x0100
        /*0272*/ 	.byte	0x08
	.zero		1


	//   ....[24]....
        /*0274*/ 	.word	0x00000790
        /*0278*/ 	.word	0x000000ff
        /*027c*/ 	.word	0x00000060
        /*0280*/ 	.short	0x0100
        /*0282*/ 	.byte	0x08
	.zero		1


	//   ....[25]....
        /*0284*/ 	.word	0x000007a0
        /*0288*/ 	.word	0x000000ff
        /*028c*/ 	.word	0x00000100
        /*0290*/ 	.short	0x0100
        /*0292*/ 	.byte	0x08
	.zero		1


	//   ....[26]....
        /*0294*/ 	.word	0x000007b0
        /*0298*/ 	.word	0x000000ff
        /*029c*/ 	.word	0x00000068
        /*02a0*/ 	.short	0x0100
        /*02a2*/ 	.byte	0x08
	.zero		1


	//   ....[27]....
        /*02a4*/ 	.word	0x000007c0
        /*02a8*/ 	.word	0x000000ff
        /*02ac*/ 	.word	0x00000108
        /*02b0*/ 	.short	0x0100
        /*02b2*/ 	.byte	0x08
	.zero		1


	//   ....[28]....
        /*02b4*/ 	.word	0x000007d0
        /*02b8*/ 	.word	0x000000ff
        /*02bc*/ 	.word	0x00000070
        /*02c0*/ 	.short	0x0100
        /*02c2*/ 	.byte	0x08
	.zero		1


	//   ....[29]....
        /*02c4*/ 	.word	0x000007e0
        /*02c8*/ 	.word	0x000000ff
        /*02cc*/ 	.word	0x00000110
        /*02d0*/ 	.short	0x0100
        /*02d2*/ 	.byte	0x08
	.zero		1


	//   ....[30]....
        /*02d4*/ 	.word	0x000007f0
        /*02d8*/ 	.word	0x000000ff
        /*02dc*/ 	.word	0x00000078
        /*02e0*/ 	.short	0x0100
        /*02e2*/ 	.byte	0x08
	.zero		1


	//   ....[31]....
        /*02e4*/ 	.word	0x00000800
        /*02e8*/ 	.word	0x000000ff
        /*02ec*/ 	.word	0x00000118
        /*02f0*/ 	.short	0x0100
        /*02f2*/ 	.byte	0x08
	.zero		1


	//   ....[32]....
        /*02f4*/ 	.word	0x00000810
        /*02f8*/ 	.word	0x000000ff
        /*02fc*/ 	.word	0x00000080
        /*0300*/ 	.short	0x0100
        /*0302*/ 	.byte	0x08
	.zero		1


	//   ....[33]....
        /*0304*/ 	.word	0x00000820
        /*0308*/ 	.word	0x000000ff
        /*030c*/ 	.word	0x00000120
        /*0310*/ 	.short	0x0100
        /*0312*/ 	.byte	0x08
	.zero		1


	//   ....[34]....
        /*0314*/ 	.word	0x00000830
        /*0318*/ 	.word	0x000000ff
        /*031c*/ 	.word	0x00000088
        /*0320*/ 	.short	0x0100
        /*0322*/ 	.byte	0x08
	.zero		1


	//   ....[35]....
        /*0324*/ 	.word	0x00000840
        /*0328*/ 	.word	0x000000ff
        /*032c*/ 	.word	0x00000128
        /*0330*/ 	.short	0x0100
        /*0332*/ 	.byte	0x08
	.zero		1


	//   ....[36]....
        /*0334*/ 	.word	0x00000850
        /*0338*/ 	.word	0x000000ff
        /*033c*/ 	.word	0x00000090
        /*0340*/ 	.short	0x0100
        /*0342*/ 	.byte	0x08
	.zero		1


	//   ....[37]....
        /*0344*/ 	.word	0x00000860
        /*0348*/ 	.word	0x000000ff
        /*034c*/ 	.word	0x00000130
        /*0350*/ 	.short	0x0100
        /*0352*/ 	.byte	0x08
	.zero		1


	//   ....[38]....
        /*0354*/ 	.word	0x00000870
        /*0358*/ 	.word	0x000000ff
        /*035c*/ 	.word	0x00000098
        /*0360*/ 	.short	0x0100
        /*0362*/ 	.byte	0x08
	.zero		1


	//   ....[39]....
        /*0364*/ 	.word	0x00000880
        /*0368*/ 	.word	0x000000ff
        /*036c*/ 	.word	0x00000138
        /*0370*/ 	.short	0x0100
        /*0372*/ 	.byte	0x08
	.zero		1


	//   ....[40]....
        /*0374*/ 	.word	0x000009b0
        /*0378*/ 	.word	0x000000ff
        /*037c*/ 	.word	0x00000140
        /*0380*/ 	.short	0x0100
        /*0382*/ 	.byte	0x09
	.zero		1


	//   ....[41]....
        /*0384*/ 	.word	0x000009c0
        /*0388*/ 	.word	0x000000ff
        /*038c*/ 	.word	0x00000148
        /*0390*/ 	.short	0x0100
        /*0392*/ 	.byte	0x09
	.zero		1


	//   ....[42]....
        /*0394*/ 	.word	0x00000aa0
        /*0398*/ 	.word	0x000000ff
        /*039c*/ 	.word	0x00000150
        /*03a0*/ 	.short	0x0100
        /*03a2*/ 	.byte	0x08
	.zero		1


	//   ....[43]....
        /*03a4*/ 	.word	0x00000ab0
        /*03a8*/ 	.word	0x000000ff
        /*03ac*/ 	.word	0x00000158
        /*03b0*/ 	.short	0x0100
        /*03b2*/ 	.byte	0x08
	.zero		1


	//   ....[44]....
        /*03b4*/ 	.word	0x00000be0
        /*03b8*/ 	.word	0x000000ff
        /*03bc*/ 	.word	0x00000160
        /*03c0*/ 	.short	0x0100
        /*03c2*/ 	.byte	0x08
	.zero		1


	//   ....[45]....
        /*03c4*/ 	.word	0x00000bf0
        /*03c8*/ 	.word	0x000000ff
        /*03cc*/ 	.word	0x00000170
        /*03d0*/ 	.short	0x0100
        /*03d2*/ 	.byte	0x08
	.zero		1


	//   ....[46]....
        /*03d4*/ 	.word	0x00000c00
        /*03d8*/ 	.word	0x000000ff
        /*03dc*/ 	.word	0x00000168
        /*03e0*/ 	.short	0x0100
        /*03e2*/ 	.byte	0x08
	.zero		1


	//   ....[47]....
        /*03e4*/ 	.word	0x00000c10
        /*03e8*/ 	.word	0x000000ff
        /*03ec*/ 	.word	0x00000178
        /*03f0*/ 	.short	0x0100
        /*03f2*/ 	.byte	0x08
	.zero		1


	//   ....[48]....
        /*03f4*/ 	.word	0x00000d30
        /*03f8*/ 	.word	0x000000ff
        /*03fc*/ 	.word	0x00000180
        /*0400*/ 	.short	0x0100
        /*0402*/ 	.byte	0x09
	.zero		1


	//   ....[49]....
        /*0404*/ 	.word	0x00000d40
        /*0408*/ 	.word	0x000000ff
        /*040c*/ 	.word	0x000001a0
        /*0410*/ 	.short	0x0100
        /*0412*/ 	.byte	0x09
	.zero		1


	//   ....[50]....
        /*0414*/ 	.word	0x00000d50
        /*0418*/ 	.word	0x000000ff
        /*041c*/ 	.word	0x00000188
        /*0420*/ 	.short	0x0100
        /*0422*/ 	.byte	0x09
	.zero		1


	//   ....[51]....
        /*0424*/ 	.word	0x00000d60
        /*0428*/ 	.word	0x000000ff
        /*042c*/ 	.word	0x000001a8
        /*0430*/ 	.short	0x0100
        /*0432*/ 	.byte	0x09
	.zero		1


	//   ....[52]....
        /*0434*/ 	.word	0x00000d70
        /*0438*/ 	.word	0x000000ff
        /*043c*/ 	.word	0x00000190
        /*0440*/ 	.short	0x0100
        /*0442*/ 	.byte	0x09
	.zero		1


	//   ....[53]....
        /*0444*/ 	.word	0x00000d80
        /*0448*/ 	.word	0x000000ff
        /*044c*/ 	.word	0x000001b0
        /*0450*/ 	.short	0x0100
        /*0452*/ 	.byte	0x09
	.zero		1


	//   ....[54]....
        /*0454*/ 	.word	0x00000d90
        /*0458*/ 	.word	0x000000ff
        /*045c*/ 	.word	0x00000198
        /*0460*/ 	.short	0x0100
        /*0462*/ 	.byte	0x09
	.zero		1


	//   ....[55]....
        /*0464*/ 	.word	0x00000da0
        /*0468*/ 	.word	0x000000ff
        /*046c*/ 	.word	0x000001b8
        /*0470*/ 	.short	0x0100
        /*0472*/ 	.byte	0x09
	.zero		1


	//   ....[56]....
        /*0474*/ 	.word	0x00000e90
        /*0478*/ 	.word	0x000000ff
        /*047c*/ 	.word	0x000001c0
        /*0480*/ 	.short	0x0100
        /*0482*/ 	.byte	0x08
	.zero		1


	//   ....[57]....
        /*0484*/ 	.word	0x00000ea0
        /*0488*/ 	.word	0x000000ff
        /*048c*/ 	.word	0x000001d0
        /*0490*/ 	.short	0x0100
        /*0492*/ 	.byte	0x08
	.zero		1


	//   ....[58]....
        /*0494*/ 	.word	0x00000eb0
        /*0498*/ 	.word	0x000000ff
        /*049c*/ 	.word	0x000001c8
        /*04a0*/ 	.short	0x0100
        /*04a2*/ 	.byte	0x08
	.zero		1


	//   ....[59]....
        /*04a4*/ 	.word	0x00000ec0
        /*04a8*/ 	.word	0x000000ff
        /*04ac*/ 	.word	0x000001d8
        /*04b0*/ 	.short	0x0100
        /*04b2*/ 	.byte	0x08
	.zero		1


	//   ....[60]....
        /*04b4*/ 	.word	0x00000fb0
        /*04b8*/ 	.word	0x000000ff
        /*04bc*/ 	.word	0x000001e0
        /*04c0*/ 	.short	0x0100
        /*04c2*/ 	.byte	0x06
	.zero		1


	//   ....[61]....
        /*04c4*/ 	.word	0x000019c0
        /*04c8*/ 	.word	0x00000003
        /*04cc*/ 	.word	0x000001d0
        /*04d0*/ 	.short	0x010a
        /*04d2*/ 	.byte	0xff
	.zero		1


	//   ....[62]....
        /*04d4*/ 	.word	0x000019f0
        /*04d8*/ 	.word	0x00000003
        /*04dc*/ 	.word	0x000001c0
        /*04e0*/ 	.short	0x0101
        /*04e2*/ 	.byte	0xff
	.zero		1


	//   ....[63]....
        /*04e4*/ 	.word	0x00001af0
        /*04e8*/ 	.word	0x000000ff
        /*04ec*/ 	.word	0x000000a0
        /*04f0*/ 	.short	0x010a
        /*04f2*/ 	.byte	0x08
	.zero		1


	//   ....[64]....
        /*04f4*/ 	.word	0x00001bc0
        /*04f8*/ 	.word	0x000000ff
        /*04fc*/ 	.word	0x000000a0
        /*0500*/ 	.short	0x010a
        /*0502*/ 	.byte	0x21
	.zero		1


	//   ....[65]....
        /*0504*/ 	.word	0x00001d70
        /*0508*/ 	.word	0x000000ff
        /*050c*/ 	.word	0x000000a0
        /*0510*/ 	.short	0x010a
        /*0512*/ 	.byte	0x08
	.zero		1


	//   ....[66]....
        /*0514*/ 	.word	0x00001e70
        /*0518*/ 	.word	0x000000ff
        /*051c*/ 	.word	0x00000158
        /*0520*/ 	.short	0x0101
        /*0522*/ 	.byte	0x04
	.zero		1


	//   ....[67]....
        /*0524*/ 	.word	0x00001e90
        /*0528*/ 	.word	0x000000ff
        /*052c*/ 	.word	0x000000a0
        /*0530*/ 	.short	0x010a
        /*0532*/ 	.byte	0x08
	.zero		1


	//   ....[68]....
        /*0534*/ 	.word	0x00001f10
        /*0538*/ 	.word	0x000000ff
        /*053c*/ 	.word	0x000000a0
        /*0540*/ 	.short	0x010a
        /*0542*/ 	.byte	0x11
	.zero		1


	//   ....[69]....
        /*0544*/ 	.word	0x000020a0
        /*0548*/ 	.word	0x000000ff
        /*054c*/ 	.word	0x000000a0
        /*0550*/ 	.short	0x010a
        /*0552*/ 	.byte	0x08
	.zero		1


	//   ....[70]....
        /*0554*/ 	.word	0x000021f0
        /*0558*/ 	.word	0x00000002
        /*055c*/ 	.word	0x00000160
        /*0560*/ 	.short	0x010a
        /*0562*/ 	.byte	0xff
	.zero		1


	//   ....[71]....
        /*0564*/ 	.word	0x000022b0
        /*0568*/ 	.word	0x00000002
        /*056c*/ 	.word	0x00000000
        /*0570*/ 	.short	0x0101
        /*0572*/ 	.byte	0xff
	.zero		1


	//   ....[72]....
        /*0574*/ 	.word	0x00002810
        /*0578*/ 	.word	0x000000ff
        /*057c*/ 	.word	0x00000000
        /*0580*/ 	.short	0x010a
        /*0582*/ 	.byte	0x05
	.zero		1


	//   ....[73]....
        /*0584*/ 	.word	0x000028a0
        /*0588*/ 	.word	0x000000ff
        /*058c*/ 	.word	0x00000000
        /*0590*/ 	.short	0x010a
        /*0592*/ 	.byte	0x05
	.zero		1


	//   ....[74]....
        /*0594*/ 	.word	0x00002930
        /*0598*/ 	.word	0x000000ff
        /*059c*/ 	.word	0x00000000
        /*05a0*/ 	.short	0x010a
        /*05a2*/ 	.byte	0x05
	.zero		1


	//   ....[75]....
        /*05a4*/ 	.word	0x000029c0
        /*05a8*/ 	.word	0x000000ff
        /*05ac*/ 	.word	0x00000000
        /*05b0*/ 	.short	0x010a
        /*05b2*/ 	.byte	0x05
	.zero		1


	//   ....[76]....
        /*05b4*/ 	.word	0x00002a50
        /*05b8*/ 	.word	0x000000ff
        /*05bc*/ 	.word	0x00000000
        /*05c0*/ 	.short	0x010a
        /*05c2*/ 	.byte	0x05
	.zero		1


	//   ....[77]....
        /*05c4*/ 	.word	0x00002ae0
        /*05c8*/ 	.word	0x000000ff
        /*05cc*/ 	.word	0x00000000
        /*05d0*/ 	.short	0x010a
        /*05d2*/ 	.byte	0x05
	.zero		1


	//   ....[78]....
        /*05d4*/ 	.word	0x00002b70
        /*05d8*/ 	.word	0x000000ff
        /*05dc*/ 	.word	0x00000000
        /*05e0*/ 	.short	0x010a
        /*05e2*/ 	.byte	0x05
	.zero		1


	//   ....[79]....
        /*05e4*/ 	.word	0x00002c00
        /*05e8*/ 	.word	0x000000ff
        /*05ec*/ 	.word	0x00000000
        /*05f0*/ 	.short	0x010a
        /*05f2*/ 	.byte	0x05
	.zero		1


	//   ....[80]....
        /*05f4*/ 	.word	0x00002c90
        /*05f8*/ 	.word	0x000000ff
        /*05fc*/ 	.word	0x00000000
        /*0600*/ 	.short	0x010a
        /*0602*/ 	.byte	0x05
	.zero		1


	//   ....[81]....
        /*0604*/ 	.word	0x00002d20
        /*0608*/ 	.word	0x000000ff
        /*060c*/ 	.word	0x00000000
        /*0610*/ 	.short	0x010a
        /*0612*/ 	.byte	0x05
	.zero		1


	//   ....[82]....
        /*0614*/ 	.word	0x00002db0
        /*0618*/ 	.word	0x000000ff
        /*061c*/ 	.word	0x00000000
        /*0620*/ 	.short	0x010a
        /*0622*/ 	.byte	0x05
	.zero		1


	//   ....[83]....
        /*0624*/ 	.word	0x00002e40
        /*0628*/ 	.word	0x000000ff
        /*062c*/ 	.word	0x00000000
        /*0630*/ 	.short	0x010a
        /*0632*/ 	.byte	0x05
	.zero		1


	//   ....[84]....
        /*0634*/ 	.word	0x00002ed0
        /*0638*/ 	.word	0x000000ff
        /*063c*/ 	.word	0x00000000
        /*0640*/ 	.short	0x010a
        /*0642*/ 	.byte	0x05
	.zero		1


	//   ....[85]....
        /*0644*/ 	.word	0x00002f60
        /*0648*/ 	.word	0x000000ff
        /*064c*/ 	.word	0x00000000
        /*0650*/ 	.short	0x010a
        /*0652*/ 	.byte	0x05
	.zero		1


	//   ....[86]....
        /*0654*/ 	.word	0x00002ff0
        /*0658*/ 	.word	0x000000ff
        /*065c*/ 	.word	0x00000000
        /*0660*/ 	.short	0x010a
        /*0662*/ 	.byte	0x05
	.zero		1


	//   ....[87]....
        /*0664*/ 	.word	0x00003080
        /*0668*/ 	.word	0x000000ff
        /*066c*/ 	.word	0x00000000
        /*0670*/ 	.short	0x010a
        /*0672*/ 	.byte	0x05
	.zero		1


	//   ....[88]....
        /*0674*/ 	.word	0x00003110
        /*0678*/ 	.word	0x000000ff
        /*067c*/ 	.word	0x00000000
        /*0680*/ 	.short	0x010a
        /*0682*/ 	.byte	0x05
	.zero		1


	//   ....[89]....
        /*0684*/ 	.word	0x000031a0
        /*0688*/ 	.word	0x000000ff
        /*068c*/ 	.word	0x00000000
        /*0690*/ 	.short	0x010a
        /*0692*/ 	.byte	0x05
	.zero		1


	//   ....[90]....
        /*0694*/ 	.word	0x00003230
        /*0698*/ 	.word	0x000000ff
        /*069c*/ 	.word	0x00000000
        /*06a0*/ 	.short	0x010a
        /*06a2*/ 	.byte	0x05
	.zero		1


	//   ....[91]....
        /*06a4*/ 	.word	0x000032d0
        /*06a8*/ 	.word	0x00000000
        /*06ac*/ 	.word	0x00000000
        /*06b0*/ 	.short	0x010a
        /*06b2*/ 	.byte	0xff
	.zero		1


	//   ....[92]....
        /*06b4*/ 	.word	0x00003400
        /*06b8*/ 	.word	0x00000000
        /*06bc*/ 	.word	0x000001c0
        /*06c0*/ 	.short	0x010a
        /*06c2*/ 	.byte	0xff
	.zero		1


	//   ....[93]....
        /*06c4*/ 	.word	0x00003470
        /*06c8*/ 	.word	0x00000004
        /*06cc*/ 	.word	0x00000000
        /*06d0*/ 	.short	0x0101
        /*06d2*/ 	.byte	0xff
	.zero		1


	//   ....[94]....
        /*06d4*/ 	.word	0x00003490
        /*06d8*/ 	.word	0x000000ff
        /*06dc*/ 	.word	0x00000170
        /*06e0*/ 	.short	0x010a
        /*06e2*/ 	.byte	0x05
	.zero		1


	//   ....[95]....
        /*06e4*/ 	.word	0x000035b0
        /*06e8*/ 	.word	0x00000000
        /*06ec*/ 	.word	0x00000160
        /*06f0*/ 	.short	0x010a
        /*06f2*/ 	.byte	0xff
	.zero		1


	//   ....[96]....
        /*06f4*/ 	.word	0x000036b0
        /*06f8*/ 	.word	0x00000000
        /*06fc*/ 	.word	0x00000000
        /*0700*/ 	.short	0x0101
        /*0702*/ 	.byte	0xff
	.zero		1


	//   ....[97]....
        /*0704*/ 	.word	0x00003740
        /*0708*/ 	.word	0x000000ff
        /*070c*/ 	.word	0x00000170
        /*0710*/ 	.short	0x0106
        /*0712*/ 	.byte	0x05
	.zero		1


	//   ....[98]....
        /*0714*/ 	.word	0x00003760
        /*0718*/ 	.word	0x000000ff
        /*071c*/ 	.word	0x00000170
        /*0720*/ 	.short	0x010a
        /*0722*/ 	.byte	0x05
	.zero		1


	//   ....[99]....
        /*0724*/ 	.word	0x000037f0
        /*0728*/ 	.word	0x000000ff
        /*072c*/ 	.word	0x00000170
        /*0730*/ 	.short	0x0106
        /*0732*/ 	.byte	0x04
	.zero		1


	//   ....[100]....
        /*0734*/ 	.word	0x00003830
        /*0738*/ 	.word	0x00000000
        /*073c*/ 	.word	0x00000170
        /*0740*/ 	.short	0x010a
        /*0742*/ 	.byte	0xff
	.zero		1


	//   ....[101]....
        /*0744*/ 	.word	0x00003a70
        /*0748*/ 	.word	0x000000ff
        /*074c*/ 	.word	0x00000008
        /*0750*/ 	.short	0x010a
        /*0752*/ 	.byte	0x06
	.zero		1


	//   ....[102]....
        /*0754*/ 	.word	0x00003a90
        /*0758*/ 	.word	0x000000ff
        /*075c*/ 	.word	0x00000008
        /*0760*/ 	.short	0x010a
        /*0762*/ 	.byte	0x06
	.zero		1


	//   ....[103]....
        /*0764*/ 	.word	0x00003c20
        /*0768*/ 	.word	0x000000ff
        /*076c*/ 	.word	0x00000008
        /*0770*/ 	.short	0x010a
        /*0772*/ 	.byte	0x06
	.zero		1


	//   ....[104]....
        /*0774*/ 	.word	0x00003c40
        /*0778*/ 	.word	0x000000ff
        /*077c*/ 	.word	0x00000008
        /*0780*/ 	.short	0x010a
        /*0782*/ 	.byte	0x06
	.zero		1


	//   ....[105]....
        /*0784*/ 	.word	0x00003d00
        /*0788*/ 	.word	0x000000ff
        /*078c*/ 	.word	0x00000000
        /*0790*/ 	.short	0x0101
        /*0792*/ 	.byte	0x07
	.zero		1


	//   ....[106]....
        /*0794*/ 	.word	0x00004000
        /*0798*/ 	.word	0x00000000
        /*079c*/ 	.word	0x00000160
        /*07a0*/ 	.short	0x010a
        /*07a2*/ 	.byte	0xff
	.zero		1


	//   ....[107]....
        /*07a4*/ 	.word	0x000040c0
        /*07a8*/ 	.word	0x00000000
        /*07ac*/ 	.word	0x00000000
        /*07b0*/ 	.short	0x0101
        /*07b2*/ 	.byte	0xff
	.zero		1


	//   ....[108]....
        /*07b4*/ 	.word	0x00004180
        /*07b8*/ 	.word	0x000000ff
        /*07bc*/ 	.word	0x00000000
        /*07c0*/ 	.short	0x010a
        /*07c2*/ 	.byte	0x06
	.zero		1


	//   ....[109]....
        /*07c4*/ 	.word	0x00004190
        /*07c8*/ 	.word	0x000000ff
        /*07cc*/ 	.word	0x000001a0
        /*07d0*/ 	.short	0x010a
        /*07d2*/ 	.byte	0x0a
	.zero		1


	//   ....[110]....
        /*07d4*/ 	.word	0x00004240
        /*07d8*/ 	.word	0x000000ff
        /*07dc*/ 	.word	0x00000000
        /*07e0*/ 	.short	0x010a
        /*07e2*/ 	.byte	0x09
	.zero		1


	//   ....[111]....
        /*07e4*/ 	.word	0x00004380
        /*07e8*/ 	.word	0x000000ff
        /*07ec*/ 	.word	0x00000000
        /*07f0*/ 	.short	0x010a
        /*07f2*/ 	.byte	0x06
	.zero		1


	//   ....[112]....
        /*07f4*/ 	.word	0x000045d0
        /*07f8*/ 	.word	0x000000ff
        /*07fc*/ 	.word	0x00000000
        /*0800*/ 	.short	0x010a
        /*0802*/ 	.byte	0x07
	.zero		1


	//   ....[113]....
        /*0804*/ 	.word	0x00004660
        /*0808*/ 	.word	0x000000ff
        /*080c*/ 	.word	0x00000000
        /*0810*/ 	.short	0x010a
        /*0812*/ 	.byte	0x07
	.zero		1


	//   ....[114]....
        /*0814*/ 	.word	0x000046f0
        /*0818*/ 	.word	0x000000ff
        /*081c*/ 	.word	0x00000000
        /*0820*/ 	.short	0x010a
        /*0822*/ 	.byte	0x07
	.zero		1


	//   ....[115]....
        /*0824*/ 	.word	0x00004790
        /*0828*/ 	.word	0x00000000
        /*082c*/ 	.word	0x00000000
        /*0830*/ 	.short	0x010a
        /*0832*/ 	.byte	0xff
	.zero		1


	//   ....[116]....
        /*0834*/ 	.word	0x000047d0
        /*0838*/ 	.word	0x00000000
        /*083c*/ 	.word	0x00000000
        /*0840*/ 	.short	0x010a
        /*0842*/ 	.byte	0xff
	.zero		1


	//   ....[117]....
        /*0844*/ 	.word	0x00004840
        /*0848*/ 	.word	0x000000ff
        /*084c*/ 	.word	0x00000000
        /*0850*/ 	.short	0x0101
        /*0852*/ 	.byte	0x05
	.zero		1


	//   ....[118]....
        /*0854*/ 	.word	0x00004880
        /*0858*/ 	.word	0x000000ff
        /*085c*/ 	.word	0x000001e0
        /*0860*/ 	.short	0x010a
        /*0862*/ 	.byte	0x08
	.zero		1


	//   ....[119]....
        /*0864*/ 	.word	0x000048d0
        /*0868*/ 	.word	0x000000ff
        /*086c*/ 	.word	0x00000000
        /*0870*/ 	.short	0x0101
        /*0872*/ 	.byte	0x05
	.zero		1


	//   ....[120]....
        /*0874*/ 	.word	0x00004ce0
        /*0878*/ 	.word	0x00000000
        /*087c*/ 	.word	0x00000160
        /*0880*/ 	.short	0x010a
        /*0882*/ 	.byte	0xff
	.zero		1


	//   ....[121]....
        /*0884*/ 	.word	0x00004dd0
        /*0888*/ 	.word	0x00000000
        /*088c*/ 	.word	0x00000000
        /*0890*/ 	.short	0x0101
        /*0892*/ 	.byte	0xff
	.zero		1


	//   ....[122]....
        /*0894*/ 	.word	0x000050f0
        /*0898*/ 	.word	0x000000ff
        /*089c*/ 	.word	0x00000158
        /*08a0*/ 	.short	0x010a
        /*08a2*/ 	.byte	0x06
	.zero		1


	//   ....[123]....
        /*08a4*/ 	.word	0x00005270
        /*08a8*/ 	.word	0x000000ff
        /*08ac*/ 	.word	0x00000148
        /*08b0*/ 	.short	0x010a
        /*08b2*/ 	.byte	0x06
	.zero		1


	//   ....[124]....
        /*08b4*/ 	.word	0x000055a0
        /*08b8*/ 	.word	0x000000ff
        /*08bc*/ 	.word	0x00000140
        /*08c0*/ 	.short	0x010b
        /*08c2*/ 	.byte	0x06
	.zero		1


	//   ....[125]....
        /*08c4*/ 	.word	0x000055c0
        /*08c8*/ 	.word	0x000000ff
        /*08cc*/ 	.word	0x00000000
        /*08d0*/ 	.short	0x0101
        /*08d2*/ 	.byte	0x25
	.zero		1


	//   ....[126]....
        /*08d4*/ 	.word	0x00005600
        /*08d8*/ 	.word	0x00000000
        /*08dc*/ 	.word	0x00000148
        /*08e0*/ 	.short	0x010a
        /*08e2*/ 	.byte	0xff
	.zero		1


	//   ....[127]....
        /*08e4*/ 	.word	0x00005970
        /*08e8*/ 	.word	0x00000000
        /*08ec*/ 	.word	0x00000160
        /*08f0*/ 	.short	0x010a
        /*08f2*/ 	.byte	0xff
	.zero		1


	//   ....[128]....
        /*08f4*/ 	.word	0x00005a80
        /*08f8*/ 	.word	0x00000000
        /*08fc*/ 	.word	0x00000000
        /*0900*/ 	.short	0x0101
        /*0902*/ 	.byte	0xff
	.zero		1


	//   ....[129]....
        /*0904*/ 	.word	0x00006420
        /*0908*/ 	.word	0x000000ff
        /*090c*/ 	.word	0x00000140
        /*0910*/ 	.short	0x010a
        /*0912*/ 	.byte	0x2b
	.zero		1


	//   ....[130]....
        /*0914*/ 	.word	0x00006430
        /*0918*/ 	.word	0x000000bb
        /*091c*/ 	.word	0x00000180
        /*0920*/ 	.short	0x010a
        /*0922*/ 	.byte	0xff
	.zero		1


	//   ....[131]....
        /*0924*/ 	.word	0x000065c0
        /*0928*/ 	.word	0x000000ff
        /*092c*/ 	.word	0x00000140
        /*0930*/ 	.short	0x010a
        /*0932*/ 	.byte	0x2b
	.zero		1


	//   ....[132]....
        /*0934*/ 	.word	0x000066c0
        /*0938*/ 	.word	0x000000ff
        /*093c*/ 	.word	0x00000000
        /*0940*/ 	.short	0x0101
        /*0942*/ 	.byte	0x04
	.zero		1


	//   ....[133]....
        /*0944*/ 	.word	0x00006720
        /*0948*/ 	.word	0x000000bb
        /*094c*/ 	.word	0x00000180
        /*0950*/ 	.short	0x010a
        /*0952*/ 	.byte	0xff
	.zero		1


	//   ....[134]....
        /*0954*/ 	.word	0x000069c0
        /*0958*/ 	.word	0x000000bb
        /*095c*/ 	.word	0x00000000
        /*0960*/ 	.short	0x0101
        /*0962*/ 	.byte	0xff
	.zero		1


	//   ....[135]....
        /*0964*/ 	.word	0x00007c70
        /*0968*/ 	.word	0x00000003
        /*096c*/ 	.word	0x000001d0
        /*0970*/ 	.short	0x010a
        /*0972*/ 	.byte	0xff
	.zero		1


	//   ....[136]....
        /*0974*/ 	.word	0x00007cd0
        /*0978*/ 	.word	0x00000002
        /*097c*/ 	.word	0x000000a0
        /*0980*/ 	.short	0x010a
        /*0982*/ 	.byte	0xff
	.zero		1


	//   ....[137]....
        /*0984*/ 	.word	0x00007d30
        /*0988*/ 	.word	0x00000002
        /*098c*/ 	.word	0x000000a0
        /*0990*/ 	.short	0x010a
        /*0992*/ 	.byte	0xff
	.zero		1


	//   ....[138]....
        /*0994*/ 	.word	0x00007d80
        /*0998*/ 	.word	0x00000002
        /*099c*/ 	.word	0x00000160
        /*09a0*/ 	.short	0x010a
        /*09a2*/ 	.byte	0xff
	.zero		1


	//   ....[139]....
        /*09a4*/ 	.word	0x00007de0
        /*09a8*/ 	.word	0x00000000
        /*09ac*/ 	.word	0x00000000
        /*09b0*/ 	.short	0x010a
        /*09b2*/ 	.byte	0xff
	.zero		1


	//   ....[140]....
        /*09b4*/ 	.word	0x00007e40
        /*09b8*/ 	.word	0x00000000
        /*09bc*/ 	.word	0x00000000
        /*09c0*/ 	.short	0x010a
        /*09c2*/ 	.byte	0xff
	.zero		1


	//   ....[141]....
        /*09c4*/ 	.word	0x00007ea0
        /*09c8*/ 	.word	0x00000000
        /*09cc*/ 	.word	0x00000000
        /*09d0*/ 	.short	0x010a
        /*09d2*/ 	.byte	0xff
	.zero		1


	//   ....[142]....
        /*09d4*/ 	.word	0x00007f00
        /*09d8*/ 	.word	0x00000000
        /*09dc*/ 	.word	0x00000000
        /*09e0*/ 	.short	0x010a
        /*09e2*/ 	.byte	0xff
	.zero		1


	//   ....[143]....
        /*09e4*/ 	.word	0x00007f60
        /*09e8*/ 	.word	0x00000000
        /*09ec*/ 	.word	0x00000000
        /*09f0*/ 	.short	0x010a
        /*09f2*/ 	.byte	0xff
	.zero		1


	//   ....[144]....
        /*09f4*/ 	.word	0x00007fc0
        /*09f8*/ 	.word	0x00000000
        /*09fc*/ 	.word	0x00000000
        /*0a00*/ 	.short	0x010a
        /*0a02*/ 	.byte	0xff
	.zero		1


	//   ....[145]....
        /*0a04*/ 	.word	0x00008020
        /*0a08*/ 	.word	0x00000000
        /*0a0c*/ 	.word	0x00000000
        /*0a10*/ 	.short	0x010a
        /*0a12*/ 	.byte	0xff
	.zero		1


	//   ....[146]....
        /*0a14*/ 	.word	0x00008080
        /*0a18*/ 	.word	0x00000000
        /*0a1c*/ 	.word	0x00000000
        /*0a20*/ 	.short	0x010a
        /*0a22*/ 	.byte	0xff
	.zero		1


	//   ....[147]....
        /*0a24*/ 	.word	0x000080e0
        /*0a28*/ 	.word	0x00000000
        /*0a2c*/ 	.word	0x00000000
        /*0a30*/ 	.short	0x010a
        /*0a32*/ 	.byte	0xff
	.zero		1


	//   ....[148]....
        /*0a34*/ 	.word	0x00008140
        /*0a38*/ 	.word	0x00000000
        /*0a3c*/ 	.word	0x00000000
        /*0a40*/ 	.short	0x010a
        /*0a42*/ 	.byte	0xff
	.zero		1


	//   ....[149]....
        /*0a44*/ 	.word	0x000081a0
        /*0a48*/ 	.word	0x00000000
        /*0a4c*/ 	.word	0x00000000
        /*0a50*/ 	.short	0x010a
        /*0a52*/ 	.byte	0xff
	.zero		1


	//   ....[150]....
        /*0a54*/ 	.word	0x00008200
        /*0a58*/ 	.word	0x00000000
        /*0a5c*/ 	.word	0x00000000
        /*0a60*/ 	.short	0x010a
        /*0a62*/ 	.byte	0xff
	.zero		1


	//   ....[151]....
        /*0a64*/ 	.word	0x00008260
        /*0a68*/ 	.word	0x00000000
        /*0a6c*/ 	.word	0x00000000
        /*0a70*/ 	.short	0x010a
        /*0a72*/ 	.byte	0xff
	.zero		1


	//   ....[152]....
        /*0a74*/ 	.word	0x000082c0
        /*0a78*/ 	.word	0x00000000
        /*0a7c*/ 	.word	0x00000000
        /*0a80*/ 	.short	0x010a
        /*0a82*/ 	.byte	0xff
	.zero		1


	//   ....[153]....
        /*0a84*/ 	.word	0x00008320
        /*0a88*/ 	.word	0x00000000
        /*0a8c*/ 	.word	0x00000000
        /*0a90*/ 	.short	0x010a
        /*0a92*/ 	.byte	0xff
	.zero		1


	//   ....[154]....
        /*0a94*/ 	.word	0x00008380
        /*0a98*/ 	.word	0x00000000
        /*0a9c*/ 	.word	0x00000000
        /*0aa0*/ 	.short	0x010a
        /*0aa2*/ 	.byte	0xff
	.zero		1


	//   ....[155]....
        /*0aa4*/ 	.word	0x000083e0
        /*0aa8*/ 	.word	0x00000000
        /*0aac*/ 	.word	0x00000000
        /*0ab0*/ 	.short	0x010a
        /*0ab2*/ 	.byte	0xff
	.zero		1


	//   ....[156]....
        /*0ab4*/ 	.word	0x00008440
        /*0ab8*/ 	.word	0x00000000
        /*0abc*/ 	.word	0x00000000
        /*0ac0*/ 	.short	0x010a
        /*0ac2*/ 	.byte	0xff
	.zero		1


	//   ....[157]....
        /*0ac4*/ 	.word	0x000084a0
        /*0ac8*/ 	.word	0x00000000
        /*0acc*/ 	.word	0x00000000
        /*0ad0*/ 	.short	0x010a
        /*0ad2*/ 	.byte	0xff
	.zero		1


	//   ....[158]....
        /*0ad4*/ 	.word	0x000084f0
        /*0ad8*/ 	.word	0x00000000
        /*0adc*/ 	.word	0x000001c0
        /*0ae0*/ 	.short	0x010a
        /*0ae2*/ 	.byte	0xff
	.zero		1


	//   ....[159]....
        /*0ae4*/ 	.word	0x00008550
        /*0ae8*/ 	.word	0x00000000
        /*0aec*/ 	.word	0x00000170
        /*0af0*/ 	.short	0x010a
        /*0af2*/ 	.byte	0xff
	.zero		1


	//   ....[160]....
        /*0af4*/ 	.word	0x000085a0
        /*0af8*/ 	.word	0x00000000
        /*0afc*/ 	.word	0x00000160
        /*0b00*/ 	.short	0x010a
        /*0b02*/ 	.byte	0xff
	.zero		1


	//   ....[161]....
        /*0b04*/ 	.word	0x00008600
        /*0b08*/ 	.word	0x00000000
        /*0b0c*/ 	.word	0x00000170
        /*0b10*/ 	.short	0x010a
        /*0b12*/ 	.byte	0xff
	.zero		1


	//   ....[162]....
        /*0b14*/ 	.word	0x00008660
        /*0b18*/ 	.word	0x00000004
        /*0b1c*/ 	.word	0x00000008
        /*0b20*/ 	.short	0x010a
        /*0b22*/ 	.byte	0xff
	.zero		1


	//   ....[163]....
        /*0b24*/ 	.word	0x00008740
        /*0b28*/ 	.word	0x00000002
        /*0b2c*/ 	.word	0x00000008
        /*0b30*/ 	.short	0x010a
        /*0b32*/ 	.byte	0xff
	.zero		1


	//   ....[164]....
        /*0b34*/ 	.word	0x00008790
        /*0b38*/ 	.word	0x00000000
        /*0b3c*/ 	.word	0x00000160
        /*0b40*/ 	.short	0x010a
        /*0b42*/ 	.byte	0xff
	.zero		1


	//   ....[165]....
        /*0b44*/ 	.word	0x000087f0
        /*0b48*/ 	.word	0x00000000
        /*0b4c*/ 	.word	0x000001a0
        /*0b50*/ 	.short	0x010a
        /*0b52*/ 	.byte	0xff
	.zero		1


	//   ....[166]....
        /*0b54*/ 	.word	0x00008850
        /*0b58*/ 	.word	0x00000000
        /*0b5c*/ 	.word	0x00000000
        /*0b60*/ 	.short	0x010a
        /*0b62*/ 	.byte	0xff
	.zero		1


	//   ....[167]....
        /*0b64*/ 	.word	0x000088b0
        /*0b68*/ 	.word	0x00000000
        /*0b6c*/ 	.word	0x00000000
        /*0b70*/ 	.short	0x010a
        /*0b72*/ 	.byte	0xff
	.zero		1


	//   ....[168]....
        /*0b74*/ 	.word	0x00008910
        /*0b78*/ 	.word	0x00000000
        /*0b7c*/ 	.word	0x00000000
        /*0b80*/ 	.short	0x010a
        /*0b82*/ 	.byte	0xff
	.zero		1


	//   ....[169]....
        /*0b84*/ 	.word	0x00008970
        /*0b88*/ 	.word	0x00000000
        /*0b8c*/ 	.word	0x00000000
        /*0b90*/ 	.short	0x010a
        /*0b92*/ 	.byte	0xff
	.zero		1


	//   ....[170]....
        /*0b94*/ 	.word	0x000089d0
        /*0b98*/ 	.word	0x00000000
        /*0b9c*/ 	.word	0x000001e0
        /*0ba0*/ 	.short	0x010a
        /*0ba2*/ 	.byte	0xff
	.zero		1


	//   ....[171]....
        /*0ba4*/ 	.word	0x00008a20
        /*0ba8*/ 	.word	0x00000000
        /*0bac*/ 	.word	0x00000160
        /*0bb0*/ 	.short	0x010a
        /*0bb2*/ 	.byte	0xff
	.zero		1


	//   ....[172]....
        /*0bb4*/ 	.word	0x00008a80
        /*0bb8*/ 	.word	0x00000000
        /*0bbc*/ 	.word	0x00000158
        /*0bc0*/ 	.short	0x010a
        /*0bc2*/ 	.byte	0xff
	.zero		1


	//   ....[173]....
        /*0bc4*/ 	.word	0x00008ae0
        /*0bc8*/ 	.word	0x00000003
        /*0bcc*/ 	.word	0x00000148
        /*0bd0*/ 	.short	0x010a
        /*0bd2*/ 	.byte	0xff
	.zero		1


	//   ....[174]....
        /*0bd4*/ 	.word	0x00008b30
        /*0bd8*/ 	.word	0x00000000
        /*0bdc*/ 	.word	0x00000160
        /*0be0*/ 	.short	0x010a
        /*0be2*/ 	.byte	0xff
	.zero		1


	//   ....[175]....
        /*0be4*/ 	.word	0x00008b90
        /*0be8*/ 	.word	0x00000000
        /*0bec*/ 	.word	0x00000140
        /*0bf0*/ 	.short	0x010a
        /*0bf2*/ 	.byte	0xff
	.zero		1


	//   ....[176]....
        /*0bf4*/ 	.word	0x00008be0
        /*0bf8*/ 	.word	0x000000bb
        /*0bfc*/ 	.word	0x00000180
        /*0c00*/ 	.short	0x010a
        /*0c02*/ 	.byte	0xff
	.zero		1


	//----- nvinfo : EIATTR_NUM_MBARRIERS
	.align		4
.L_47:
        /*0c04*/ 	.byte	0x03, 0x38
        /*0c06*/ 	.short	0x003d


	//----- nvinfo : EIATTR_EXIT_INSTR_OFFSETS
	.align		4
        /*0c08*/ 	.byte	0x04, 0x1c
        /*0c0a*/ 	.short	(.L_49 - .L_48)


	//   ....[0]....
.L_48:
        /*0c0c*/ 	.word	0x00003300


	//   ....[1]....
        /*0c10*/ 	.word	0x00003800


	//   ....[2]....
        /*0c14*/ 	.word	0x00003860


	//   ....[3]....
        /*0c18*/ 	.word	0x00004b00


	//   ....[4]....
        /*0c1c*/ 	.word	0x00005630


	//   ....[5]....
        /*0c20*/ 	.word	0x00005670


	//   ....[6]....
        /*0c24*/ 	.word	0x00007c60


	//----- nvinfo : EIATTR_MAX_THREADS
	.align		4
.L_49:
        /*0c28*/ 	.byte	0x04, 0x05
        /*0c2a*/ 	.short	(.L_51 - .L_50)
.L_50:
        /*0c2c*/ 	.word	0x00000100
        /*0c30*/ 	.word	0x00000001
        /*0c34*/ 	.word	0x00000001


	//----- nvinfo : EIATTR_CRS_STACK_SIZE
	.align		4
.L_51:
        /*0c38*/ 	.byte	0x04, 0x1e
        /*0c3a*/ 	.short	(.L_53 - .L_52)
.L_52:
        /*0c3c*/ 	.word	0x00000000


	//----- nvinfo : EIATTR_CBANK_PARAM_SIZE
	.align		4
.L_53:
        /*0c40*/ 	.byte	0x03, 0x19
        /*0c42*/ 	.short	0x0800


	//----- nvinfo : EIATTR_PARAM_CBANK
	.align		4
        /*0c44*/ 	.byte	0x04, 0x0a
        /*0c46*/ 	.short	(.L_55 - .L_54)
	.align		4
.L_54:
        /*0c48*/ 	.word	index@(.nv.constant0._ZN7cutlass13device_kernelINS_4gemm6kernel13GemmUniversalIN4cute5tupleIJiiiiEEENS1_10collective13CollectiveMmaINS1_35MainloopSm100TmaUmmaWarpSpecializedILi20ELi2ELi4ENS5_IJNS4_1CILi2EEENSA_ILi1EEESC_EEEEENS5_IJNSA_ILi256EEENSA_ILi64EEESG_EEEaNS5_IJlSC_lEEEaSI_NS4_8TiledMMAINS4_8MMA_AtomIJNS4_21SM100_MMA_S8_2x1SM_SSIaaiLi256ELi64ELNS4_4UMMA5MajorE0ELSN_0ELNSM_8SaturateE0EEEEEENS4_6LayoutINS5_IJSC_SC_SC_EEENS5_IJNSA_ILi0EEEST_ST_EEEEENS5_IJNS4_10UnderscoreESW_SW_EEEEENS4_18SM100_TMA_2SM_LOADENS4_14ComposedLayoutINS4_7SwizzleILi2ELi4ELi3EEENS4_18smem_ptr_flag_bitsILi8EEENSR_INS5_IJNSA_ILi8EEESG_EEENS5_IJSG_SC_EEEEEEEvNS4_8identityESZ_S19_vS1A_EENS_8epilogue10collective18CollectiveEpilogueINS1C_23Sm100TmaWarpSpecializedILi1ELi1ELi64ELb0ELb0EEEJNS5_IJNSA_ILi128EEESG_SG_EEENS5_IJNSR_IS1H_SC_EENSR_ISG_SC_EEEEEaSI_aSI_NS1C_6fusion15FusionCallbacksIS1G_NS1M_17LinearCombinationIaiaiLNS_15FloatRoundStyleE2EEES1I_S1L_JEEENS4_5SM1004TMEM4LOAD26SM100_TMEM_LOAD_32dp32b64xENS4_13SM90_TMA_LOADES19_NS4_39AutoVectorizingCopyWithAssumedAlignmentILi128EEENS4_14SM90_TMA_STOREES19_S1Y_S1Y_EEEvvEEEEvNT_6ParamsE)
        /*0c4c*/ 	.short	0x0380
        /*0c4e*/ 	.short	0x0800


	//----- nvinfo : EIATTR_SW_WAR
	.align		4
.L_55:
        /*0c50*/ 	.byte	0x04, 0x36
        /*0c52*/ 	.short	(.L_57 - .L_56)
.L_56:
        /*0c54*/ 	.word	0x00000008
.L_57:


//--------------------- .nv.callgraph             --------------------------
	.section	.nv.callgraph,"",@"SHT_CUDA_CALLGRAPH"
	.align	4
	.sectionentsize	8
	.align		4
        /*0000*/ 	.word	0x00000000
	.align		4
        /*0004*/ 	.word	0xffffffff
	.align		4
        /*0008*/ 	.word	index@(_ZN7cutlass13device_kernelINS_4gemm6kernel13GemmUniversalIN4cute5tupleIJiiiiEEENS1_10collective13CollectiveMmaINS1_35MainloopSm100TmaUmmaWarpSpecializedILi20ELi2ELi4ENS5_IJNS4_1CILi2EEENSA_ILi1EEESC_EEEEENS5_IJNSA_ILi256EEENSA_ILi64EEESG_EEEaNS5_IJlSC_lEEEaSI_NS4_8TiledMMAINS4_8MMA_AtomIJNS4_21SM100_MMA_S8_2x1SM_SSIaaiLi256ELi64ELNS4_4UMMA5MajorE0ELSN_0ELNSM_8SaturateE0EEEEEENS4_6LayoutINS5_IJSC_SC_SC_EEENS5_IJNSA_ILi0EEEST_ST_EEEEENS5_IJNS4_10UnderscoreESW_SW_EEEEENS4_18SM100_TMA_2SM_LOADENS4_14ComposedLayoutINS4_7SwizzleILi2ELi4ELi3EEENS4_18smem_ptr_flag_bitsILi8EEENSR_INS5_IJNSA_ILi8EEESG_EEENS5_IJSG_SC_EEEEEEEvNS4_8identityESZ_S19_vS1A_EENS_8epilogue10collective18CollectiveEpilogueINS1C_23Sm100TmaWarpSpecializedILi1ELi1ELi64ELb0ELb0EEEJNS5_IJNSA_ILi128EEESG_SG_EEENS5_IJNSR_IS1H_SC_EENSR_ISG_SC_EEEEEaSI_aSI_NS1C_6fusion15FusionCallbacksIS1G_NS1M_17LinearCombinationIaiaiLNS_15FloatRoundStyleE2EEES1I_S1L_JEEENS4_5SM1004TMEM4LOAD26SM100_TMEM_LOAD_32dp32b64xENS4_13SM90_TMA_LOADES19_NS4_39AutoVectorizingCopyWithAssumedAlignmentILi128EEENS4_14SM90_TMA_STOREES19_S1Y_S1Y_EEEvvEEEEvNT_6ParamsE)
	.align		4
        /*000c*/ 	.word	index@(__assertfail)
	.align		4
        /*0010*/ 	.word	0x00000000
	.align		4
        /*0014*/ 	.word	0xfffffffe
	.align		4
        /*0018*/ 	.word	0x00000000
	.align		4
        /*001c*/ 	.word	0xfffffffd
	.align		4
        /*0020*/ 	.word	0x00000000
	.align		4
        /*0024*/ 	.word	0xfffffffc


//--------------------- .nv.constant4             --------------------------
	.section	.nv.constant4,"a",@progbits
	.align	8
	.align		8
.nv.constant4:
        /*0000*/ 	.dword	__assertfail
	.align		8
        /*0008*/ 	.dword	__unnamed_1
	.align		8
        /*0010*/ 	.dword	__unnamed_2
	.align		8
        /*0018*/ 	.dword	_ZN39_INTERNAL_826360a2_4_k_cu_8ddffdf8_98084cuda3std3__45__cpo5beginE
	.align		8
        /*0020*/ 	.dword	_ZN39_INTERNAL_826360a2_4_k_cu_8ddffdf8_98084cuda3std3__45__cpo3endE
	.align		8
        /*0028*/ 	.dword	_ZN39_INTERNAL_826360a2_4_k_cu_8ddffdf8_98084cuda3std3__45__cpo6cbeginE
	.align		8
        /*0030*/ 	.dword	_ZN39_INTERNAL_826360a2_4_k_cu_8ddffdf8_98084cuda3std3__45__cpo4cendE
	.align		8
        /*0038*/ 	.dword	_ZN39_INTERNAL_826360a2_4_k_cu_8ddffdf8_98084cuda3std3__441_GLOBAL__N__826360a2_4_k_cu_8ddffdf8_98086ignoreE
	.align		8
        /*0040*/ 	.dword	_ZN39_INTERNAL_826360a2_4_k_cu_8ddffdf8_98084cuda3std3__419piecewise_constructE
	.align		8
        /*0048*/ 	.dword	_ZN39_INTERNAL_826360a2_4_k_cu_8ddffdf8_98084cuda3std3__48in_placeE
	.align		8
        /*0050*/ 	.dword	_ZN39_INTERNAL_826360a2_4_k_cu_8ddffdf8_98084cuda3std6ranges3__45__cpo4swapE
	.align		8
        /*0058*/ 	.dword	_ZN39_INTERNAL_826360a2_4_k_cu_8ddffdf8_98084cuda3std6ranges3__45__cpo9iter_moveE
	.align		8
        /*0060*/ 	.dword	_ZN39_INTERNAL_826360a2_4_k_cu_8ddffdf8_98084cute7productE
	.align		8
        /*0068*/ 	.dword	_ZN39_INTERNAL_826360a2_4_k_cu_8ddffdf8_98084cute1_E
	.align		8
        /*0070*/ 	.dword	$str$25
	.align		8
        /*0078*/ 	.dword	$str$26
	.align		8
        /*0080*/ 	.dword	$str$27
	.align		8
        /*0088*/ 	.dword	$str$28


//--------------------- .text._ZN7cutlass13device_kernelINS_4gemm6kernel13GemmUniversalIN4cute5tupleIJiiiiEEENS1_10collective13CollectiveMmaINS1_35MainloopSm100TmaUmmaWarpSpecializedILi20ELi2ELi4ENS5_IJNS4_1CILi2EEENSA_ILi1EEESC_EEEEENS5_IJNSA_ILi256EEENSA_ILi64EEESG_EEEaNS5_IJlSC_lEEEaSI_NS4_8TiledMMAINS4_8MMA_AtomIJNS4_21SM100_MMA_S8_2x1SM_SSIaaiLi256ELi64ELNS4_4UMMA5MajorE0ELSN_0ELNSM_8SaturateE0EEEEEENS4_6LayoutINS5_IJSC_SC_SC_EEENS5_IJNSA_ILi0EEEST_ST_EEEEENS5_IJNS4_10UnderscoreESW_SW_EEEEENS4_18SM100_TMA_2SM_LOADENS4_14ComposedLayoutINS4_7SwizzleILi2ELi4ELi3EEENS4_18smem_ptr_flag_bitsILi8EEENSR_INS5_IJNSA_ILi8EEESG_EEENS5_IJSG_SC_EEEEEEEvNS4_8identityESZ_S19_vS1A_EENS_8epilogue10collective18CollectiveEpilogueINS1C_23Sm100TmaWarpSpecializedILi1ELi1ELi64ELb0ELb0EEEJNS5_IJNSA_ILi128EEESG_SG_EEENS5_IJNSR_IS1H_SC_EENSR_ISG_SC_EEEEEaSI_aSI_NS1C_6fusion15FusionCallbacksIS1G_NS1M_17LinearCombinationIaiaiLNS_15FloatRoundStyleE2EEES1I_S1L_JEEENS4_5SM1004TMEM4LOAD26SM100_TMEM_LOAD_32dp32b64xENS4_13SM90_TMA_LOADES19_NS4_39AutoVectorizingCopyWithAssumedAlignmentILi128EEENS4_14SM90_TMA_STOREES19_S1Y_S1Y_EEEvvEEEEvNT_6ParamsE --------------------------
	.section	.text._ZN7cutlass13device_kernelINS_4gemm6kernel13GemmUniversalIN4cute5tupleIJiiiiEEENS1_10collective13CollectiveMmaINS1_35MainloopSm100TmaUmmaWarpSpecializedILi20ELi2ELi4ENS5_IJNS4_1CILi2EEENSA_ILi1EEESC_EEEEENS5_IJNSA_ILi256EEENSA_ILi64EEESG_EEEaNS5_IJlSC_lEEEaSI_NS4_8TiledMMAINS4_8MMA_AtomIJNS4_21SM100_MMA_S8_2x1SM_SSIaaiLi256ELi64ELNS4_4UMMA5MajorE0ELSN_0ELNSM_8SaturateE0EEEEEENS4_6LayoutINS5_IJSC_SC_SC_EEENS5_IJNSA_ILi0EEEST_ST_EEEEENS5_IJNS4_10UnderscoreESW_SW_EEEEENS4_18SM100_TMA_2SM_LOADENS4_14ComposedLayoutINS4_7SwizzleILi2ELi4ELi3EEENS4_18smem_ptr_flag_bitsILi8EEENSR_INS5_IJNSA_ILi8EEESG_EEENS5_IJSG_SC_EEEEEEEvNS4_8identityESZ_S19_vS1A_EENS_8epilogue10collective18CollectiveEpilogueINS1C_23Sm100TmaWarpSpecializedILi1ELi1ELi64ELb0ELb0EEEJNS5_IJNSA_ILi128EEESG_SG_EEENS5_IJNSR_IS1H_SC_EENSR_ISG_SC_EEEEEaSI_aSI_NS1C_6fusion15FusionCallbacksIS1G_NS1M_17LinearCombinationIaiaiLNS_15FloatRoundStyleE2EEES1I_S1L_JEEENS4_5SM1004TMEM4LOAD26SM100_TMEM_LOAD_32dp32b64xENS4_13SM90_TMA_LOADES19_NS4_39AutoVectorizingCopyWithAssumedAlignmentILi128EEENS4_14SM90_TMA_STOREES19_S1Y_S1Y_EEEvvEEEEvNT_6ParamsE,"ax",@progbits
	.align	128
.text._ZN7cutlass13device_kernelINS_4gemm6kernel13GemmUniversalIN4cute5tupleIJiiiiEEENS1_10collective13CollectiveMmaINS1_35MainloopSm100TmaUmmaWarpSpecializedILi20ELi2ELi4ENS5_IJNS4_1CILi2EEENSA_ILi1EEESC_EEEEENS5_IJNSA_ILi256EEENSA_ILi64EEESG_EEEaNS5_IJlSC_lEEEaSI_NS4_8TiledMMAINS4_8MMA_AtomIJNS4_21SM100_MMA_S8_2x1SM_SSIaaiLi256ELi64ELNS4_4UMMA5MajorE0ELSN_0ELNSM_8SaturateE0EEEEEENS4_6LayoutINS5_IJSC_SC_SC_EEENS5_IJNSA_ILi0EEEST_ST_EEEEENS5_IJNS4_10UnderscoreESW_SW_EEEEENS4_18SM100_TMA_2SM_LOADENS4_14ComposedLayoutINS4_7SwizzleILi2ELi4ELi3EEENS4_18smem_ptr_flag_bitsILi8EEENSR_INS5_IJNSA_ILi8EEESG_EEENS5_IJSG_SC_EEEEEEEvNS4_8identityESZ_S19_vS1A_EENS_8epilogue10collective18CollectiveEpilogueINS1C_23Sm100TmaWarpSpecializedILi1ELi1ELi64ELb0ELb0EEEJNS5_IJNSA_ILi128EEESG_SG_EEENS5_IJNSR_IS1H_SC_EENSR_ISG_SC_EEEEEaSI_aSI_NS1C_6fusion15FusionCallbacksIS1G_NS1M_17LinearCombinationIaiaiLNS_15FloatRoundStyleE2EEES1I_S1L_JEEENS4_5SM1004TMEM4LOAD26SM100_TMEM_LOAD_32dp32b64xENS4_13SM90_TMA_LOADES19_NS4_39AutoVectorizingCopyWithAssumedAlignmentILi128EEENS4_14SM90_TMA_STOREES19_S1Y_S1Y_EEEvvEEEEvNT_6ParamsE:
        .type           _ZN7cutlass13device_kernelINS_4gemm6kernel13GemmUniversalIN4cute5tupleIJiiiiEEENS1_10collective13CollectiveMmaINS1_35MainloopSm100TmaUmmaWarpSpecializedILi20ELi2ELi4ENS5_IJNS4_1CILi2EEENSA_ILi1EEESC_EEEEENS5_IJNSA_ILi256EEENSA_ILi64EEESG_EEEaNS5_IJlSC_lEEEaSI_NS4_8TiledMMAINS4_8MMA_AtomIJNS4_21SM100_MMA_S8_2x1SM_SSIaaiLi256ELi64ELNS4_4UMMA5MajorE0ELSN_0ELNSM_8SaturateE0EEEEEENS4_6LayoutINS5_IJSC_SC_SC_EEENS5_IJNSA_ILi0EEEST_ST_EEEEENS5_IJNS4_10UnderscoreESW_SW_EEEEENS4_18SM100_TMA_2SM_LOADENS4_14ComposedLayoutINS4_7SwizzleILi2ELi4ELi3EEENS4_18smem_ptr_flag_bitsILi8EEENSR_INS5_IJNSA_ILi8EEESG_EEENS5_IJSG_SC_EEEEEEEvNS4_8identityESZ_S19_vS1A_EENS_8epilogue10collective18CollectiveEpilogueINS1C_23Sm100TmaWarpSpecializedILi1ELi1ELi64ELb0ELb0EEEJNS5_IJNSA_ILi128EEESG_SG_EEENS5_IJNSR_IS1H_SC_EENSR_ISG_SC_EEEEEaSI_aSI_NS1C_6fusion15FusionCallbacksIS1G_NS1M_17LinearCombinationIaiaiLNS_15FloatRoundStyleE2EEES1I_S1L_JEEENS4_5SM1004TMEM4LOAD26SM100_TMEM_LOAD_32dp32b64xENS4_13SM90_TMA_LOADES19_NS4_39AutoVectorizingCopyWithAssumedAlignmentILi128EEENS4_14SM90_TMA_STOREES19_S1Y_S1Y_EEEvvEEEEvNT_6ParamsE,@function
        .size           _ZN7cutlass13device_kernelINS_4gemm6kernel13GemmUniversalIN4cute5tupleIJiiiiEEENS1_10collective13CollectiveMmaINS1_35MainloopSm100TmaUmmaWarpSpecializedILi20ELi2ELi4ENS5_IJNS4_1CILi2EEENSA_ILi1EEESC_EEEEENS5_IJNSA_ILi256EEENSA_ILi64EEESG_EEEaNS5_IJlSC_lEEEaSI_NS4_8TiledMMAINS4_8MMA_AtomIJNS4_21SM100_MMA_S8_2x1SM_SSIaaiLi256ELi64ELNS4_4UMMA5MajorE0ELSN_0ELNSM_8SaturateE0EEEEEENS4_6LayoutINS5_IJSC_SC_SC_EEENS5_IJNSA_ILi0EEEST_ST_EEEEENS5_IJNS4_10UnderscoreESW_SW_EEEEENS4_18SM100_TMA_2SM_LOADENS4_14ComposedLayoutINS4_7SwizzleILi2ELi4ELi3EEENS4_18smem_ptr_flag_bitsILi8EEENSR_INS5_IJNSA_ILi8EEESG_EEENS5_IJSG_SC_EEEEEEEvNS4_8identityESZ_S19_vS1A_EENS_8epilogue10collective18CollectiveEpilogueINS1C_23Sm100TmaWarpSpecializedILi1ELi1ELi64ELb0ELb0EEEJNS5_IJNSA_ILi128EEESG_SG_EEENS5_IJNSR_IS1H_SC_EENSR_ISG_SC_EEEEEaSI_aSI_NS1C_6fusion15FusionCallbacksIS1G_NS1M_17LinearCombinationIaiaiLNS_15FloatRoundStyleE2EEES1I_S1L_JEEENS4_5SM1004TMEM4LOAD26SM100_TMEM_LOAD_32dp32b64xENS4_13SM90_TMA_LOADES19_NS4_39AutoVectorizingCopyWithAssumedAlignmentILi128EEENS4_14SM90_TMA_STOREES19_S1Y_S1Y_EEEvvEEEEvNT_6ParamsE,(.L_x_198 - _ZN7cutlass13device_kernelINS_4gemm6kernel13GemmUniversalIN4cute5tupleIJiiiiEEENS1_10collective13CollectiveMmaINS1_35MainloopSm100TmaUmmaWarpSpecializedILi20ELi2ELi4ENS5_IJNS4_1CILi2EEENSA_ILi1EEESC_EEEEENS5_IJNSA_ILi256EEENSA_ILi64EEESG_EEEaNS5_IJlSC_lEEEaSI_NS4_8TiledMMAINS4_8MMA_AtomIJNS4_21SM100_MMA_S8_2x1SM_SSIaaiLi256ELi64ELNS4_4UMMA5MajorE0ELSN_0ELNSM_8SaturateE0EEEEEENS4_6LayoutINS5_IJSC_SC_SC_EEENS5_IJNSA_ILi0EEEST_ST_EEEEENS5_IJNS4_10UnderscoreESW_SW_EEEEENS4_18SM100_TMA_2SM_LOADENS4_14ComposedLayoutINS4_7SwizzleILi2ELi4ELi3EEENS4_18smem_ptr_flag_bitsILi8EEENSR_INS5_IJNSA_ILi8EEESG_EEENS5_IJSG_SC_EEEEEEEvNS4_8identityESZ_S19_vS1A_EENS_8epilogue10collective18CollectiveEpilogueINS1C_23Sm100TmaWarpSpecializedILi1ELi1ELi64ELb0ELb0EEEJNS5_IJNSA_ILi128EEESG_SG_EEENS5_IJNSR_IS1H_SC_EENSR_ISG_SC_EEEEEaSI_aSI_NS1C_6fusion15FusionCallbacksIS1G_NS1M_17LinearCombinationIaiaiLNS_15FloatRoundStyleE2EEES1I_S1L_JEEENS4_5SM1004TMEM4LOAD26SM100_TMEM_LOAD_32dp32b64xENS4_13SM90_TMA_LOADES19_NS4_39AutoVectorizingCopyWithAssumedAlignmentILi128EEENS4_14SM90_TMA_STOREES19_S1Y_S1Y_EEEvvEEEEvNT_6ParamsE)
        .other          _ZN7cutlass13device_kernelINS_4gemm6kernel13GemmUniversalIN4cute5tupleIJiiiiEEENS1_10collective13CollectiveMmaINS1_35MainloopSm100TmaUmmaWarpSpecializedILi20ELi2ELi4ENS5_IJNS4_1CILi2EEENSA_ILi1EEESC_EEEEENS5_IJNSA_ILi256EEENSA_ILi64EEESG_EEEaNS5_IJlSC_lEEEaSI_NS4_8TiledMMAINS4_8MMA_AtomIJNS4_21SM100_MMA_S8_2x1SM_SSIaaiLi256ELi64ELNS4_4UMMA5MajorE0ELSN_0ELNSM_8SaturateE0EEEEEENS4_6LayoutINS5_IJSC_SC_SC_EEENS5_IJNSA_ILi0EEEST_ST_EEEEENS5_IJNS4_10UnderscoreESW_SW_EEEEENS4_18SM100_TMA_2SM_LOADENS4_14ComposedLayoutINS4_7SwizzleILi2ELi4ELi3EEENS4_18smem_ptr_flag_bitsILi8EEENSR_INS5_IJNSA_ILi8EEESG_EEENS5_IJSG_SC_EEEEEEEvNS4_8identityESZ_S19_vS1A_EENS_8epilogue10collective18CollectiveEpilogueINS1C_23Sm100TmaWarpSpecializedILi1ELi1ELi64ELb0ELb0EEEJNS5_IJNSA_ILi128EEESG_SG_EEENS5_IJNSR_IS1H_SC_EENSR_ISG_SC_EEEEEaSI_aSI_NS1C_6fusion15FusionCallbacksIS1G_NS1M_17LinearCombinationIaiaiLNS_15FloatRoundStyleE2EEES1I_S1L_JEEENS4_5SM1004TMEM4LOAD26SM100_TMEM_LOAD_32dp32b64xENS4_13SM90_TMA_LOADES19_NS4_39AutoVectorizingCopyWithAssumedAlignmentILi128EEENS4_14SM90_TMA_STOREES19_S1Y_S1Y_EEEvvEEEEvNT_6ParamsE,@"STO_CUDA_ENTRY STV_DEFAULT"
_ZN7cutlass13device_kernelINS_4gemm6kernel13GemmUniversalIN4cute5tupleIJiiiiEEENS1_10collective13CollectiveMmaINS1_35MainloopSm100TmaUmmaWarpSpecializedILi20ELi2ELi4ENS5_IJNS4_1CILi2EEENSA_ILi1EEESC_EEEEENS5_IJNSA_ILi256EEENSA_ILi64EEESG_EEEaNS5_IJlSC_lEEEaSI_NS4_8TiledMMAINS4_8MMA_AtomIJNS4_21SM100_MMA_S8_2x1SM_SSIaaiLi256ELi64ELNS4_4UMMA5MajorE0ELSN_0ELNSM_8SaturateE0EEEEEENS4_6LayoutINS5_IJSC_SC_SC_EEENS5_IJNSA_ILi0EEEST_ST_EEEEENS5_IJNS4_10UnderscoreESW_SW_EEEEENS4_18SM100_TMA_2SM_LOADENS4_14ComposedLayoutINS4_7SwizzleILi2ELi4ELi3EEENS4_18smem_ptr_flag_bitsILi8EEENSR_INS5_IJNSA_ILi8EEESG_EEENS5_IJSG_SC_EEEEEEEvNS4_8identityESZ_S19_vS1A_EENS_8epilogue10collective18CollectiveEpilogueINS1C_23Sm100TmaWarpSpecializedILi1ELi1ELi64ELb0ELb0EEEJNS5_IJNSA_ILi128EEESG_SG_EEENS5_IJNSR_IS1H_SC_EENSR_ISG_SC_EEEEEaSI_aSI_NS1C_6fusion15FusionCallbacksIS1G_NS1M_17LinearCombinationIaiaiLNS_15FloatRoundStyleE2EEES1I_S1L_JEEENS4_5SM1004TMEM4LOAD26SM100_TMEM_LOAD_32dp32b64xENS4_13SM90_TMA_LOADES19_NS4_39AutoVectorizingCopyWithAssumedAlignmentILi128EEENS4_14SM90_TMA_STOREES19_S1Y_S1Y_EEEvvEEEEvNT_6ParamsE:
[----:B------:R-:W1:Y:S01]  /*0000*/  LDC R1, c[0x0][0x37c] ;  /* 0x0000df00ff017b82 */ /* 0x000e620000000800 */
[----:B------:R-:W2:Y:S01]  /*0010*/  S2R R175, SR_TID.X ;  /* 0x0000000000af7919 */ /* 0x000ea20000002100 */
[----:B------:R-:W3:Y:S06]  /*0020*/  LDCU.64 UR6, c[0x0][0x890] ;  /* 0x00011200ff0677ac */ /* 0x000eec0008000a00 */
[----:B------:R-:W4:Y:S01]  /*0030*/  S2UR UR37, SR_CgaCtaId ;  /* 0x00000000002579c3 */ /* 0x000f220000008800 */
[----:B------:R-:W-:Y:S02]  /*0040*/  PRMT R167, RZ, 0x7610, R167 ;  /* 0x00007610ffa77816 */ /* 0x000fe400000000a7 */
[----:B------:R-:W-:Y:S01]  /*0050*/  ELECT P1, URZ, PT ;  /* 0x0000000000ff782f */ /* 0x000fe20003820000 */
[----:B------:R-:W1:Y:S01]  /*0060*/  LDCU.64 UR40, c[0x0][0x358] ;  /* 0x00006b00ff2877ac */ /* 0x000e620008000a00 */
[----:B---3--:R-:W-:-:S04]  /*0070*/  UISETP.NE.U32.AND UP0, UPT, UR6, URZ, UPT ;  /* 0x000000ff0600728c */ /* 0x008fc8000bf05070 */
[----:B------:R-:W-:Y:S02]  /*0080*/  UISETP.NE.AND.EX UP0, UPT, UR7, URZ, UPT, UP0 ;  /* 0x000000ff0700728c */ /* 0x000fe4000bf05300 */
[----:B----4-:R-:W-:Y:S02]  /*0090*/  ULOP3.LUT UR5, UR37, 0x1, URZ, 0xc0, !UPT ;  /* 0x0000000125057892 */ /* 0x010fe4000f8ec0ff */
[----:B------:R-:W-:Y:S01]  /*00a0*/  ULOP3.LUT UR4, UR37, 0x1, URZ, 0x3c, !UPT ;  /* 0x0000000125047892 */ /* 0x000fe2000f8e3cff */
[----:B--2---:R-:W-:-:S05]  /*00b0*/  SHF.R.U32.HI R180, RZ, 0x5, R175 ;  /* 0x00000005ffb47819 */ /* 0x004fca00000116af */
[----:B------:R-:W2:Y:S02]  /*00c0*/  SHFL.IDX PT, R0, R180, RZ, 0x1f ;  /* 0x00001fffb4007589 */ /* 0x000ea400000e0000 */
[----:B--2---:R-:W-:Y:S01]  /*00d0*/  R2UR UR10, R0 ;  /* 0x00000000000a72ca */ /* 0x004fe200000e0000 */
[----:B-1----:R-:W-:-:S14]  /*00e0*/  BRA.U UP0, `(.L_x_0) ;  /* 0x00000001002c7547 */ /* 0x002fdc000b800000 */
[----:B------:R-:W1:Y:S02]  /*00f0*/  LDCU.64 UR8, c[0x0][0x888] ;  /* 0x00011100ff0877ac */ /* 0x000e640008000a00 */
[----:B-1----:R-:W-:-:S04]  /*0100*/  UISETP.NE.U32.AND UP0, UPT, UR8, URZ, UPT ;  /* 0x000000ff0800728c */ /* 0x002fc8000bf05070 */
[----:B------:R-:W-:-:S09]  /*0110*/  UISETP.NE.AND.EX UP0, UPT, UR9, URZ, UPT, UP0 ;  /* 0x000000ff0900728c */ /* 0x000fd2000bf05300 */
[----:B------:R-:W-:Y:S05]  /*0120*/  BRA.U !UP0, `(.L_x_1) ;  /* 0x0000000108107547 */ /* 0x000fea000b800000 */
[----:B------:R-:W1:Y:S02]  /*0130*/  LDC.64 R80, c[0x0][0x888] ;  /* 0x00022200ff507b82 */ /* 0x000e640000000a00 */
[----:B-1----:R1:W5:Y:S01]  /*0140*/  LDG.E R80, desc[UR40][R80.64] ;  /* 0x0000002850507981 */ /* 0x002362000c1e1900 */
[----:B------:R-:W-:Y:S01]  /*0150*/  HFMA2 R167, -RZ, RZ, 0, 5.9604644775390625e-08 ;  /* 0x00000001ffa77431 */ /* 0x000fe200000001ff */
[----:B------:R-:W-:Y:S05]  /*0160*/  BRA `(.L_x_0) ;  /* 0x00000000000c7947 */ /* 0x000fea0003800000 */
.L_x_1:
[----:B------:R-:W1:Y:S01]  /*0170*/  LDCU UR8, c[0x0][0x880] ;  /* 0x00011000ff0877ac */ /* 0x000e620008000800 */
[----:B------:R-:W-:Y:S01]  /*0180*/  HFMA2 R167, -RZ, RZ, 0, 5.9604644775390625e-08 ;  /* 0x00000001ffa77431 */ /* 0x000fe200000001ff */
[----:B-1----:R-:W-:-:S07]  /*0190*/  MOV R80, UR8 ;  /* 0x0000000800507c02 */ /* 0x002fce0008000f00 */
.L_x_0:
[----:B------:R-:W2:Y:S02]  /*01a0*/  LDCU.64 UR8, c[0x0][0x8b0] ;  /* 0x00011600ff0877ac */ /* 0x000ea40008000a00 */
[----:B--2---:R-:W-:-:S04]  /*01b0*/  UISETP.NE.U32.AND UP0, UPT, UR8, URZ, UPT ;  /* 0x000000ff0800728c */ /* 0x004fc8000bf05070 */
[----:B------:R-:W-:-:S09]  /*01c0*/  UISETP.NE.AND.EX UP0, UPT, UR9, URZ, UPT, UP0 ;  /* 0x000000ff0900728c */ /* 0x000fd2000bf05300 */
[----:B------:R-:W-:Y:S05]  /*01d0*/  BRA.U UP0, `(.L_x_2) ;  /* 0x0000000100247547 */ /* 0x000fea000b800000 */
[----:B------:R-:W2:Y:S02]  /*01e0*/  LDCU.64 UR8, c[0x0][0x8a8] ;  /* 0x00011500ff0877ac */ /* 0x000ea40008000a00 */
[----:B--2---:R-:W-:-:S04]  /*01f0*/  UISETP.NE.U32.AND UP0, UPT, UR8, URZ, UPT ;  /* 0x000000ff0800728c */ /* 0x004fc8000bf05070 */
[----:B------:R-:W-:-:S09]  /*0200*/  UISETP.NE.AND.EX UP0, UPT, UR9, URZ, UPT, UP0 ;  /* 0x000000ff0900728c */ /* 0x000fd2000bf05300 */
[----:B------:R-:W-:Y:S05]  /*0210*/  BRA.U !UP0, `(.L_x_3) ;  /* 0x00000001080c7547 */ /* 0x000fea000b800000 */
[----:B------:R-:W2:Y:S02]  /*0220*/  LDC.64 R78, c[0x0][0x8a8] ;  /* 0x00022a00ff4e7b82 */ /* 0x000ea40000000a00 */
[----:B--2---:R2:W5:Y:S01]  /*0230*/  LDG.E R78, desc[UR40][R78.64] ;  /* 0x000000284e4e7981 */ /* 0x004562000c1e1900 */
[----:B------:R-:W-:Y:S05]  /*0240*/  BRA `(.L_x_2) ;  /* 0x0000000000087947 */ /* 0x000fea0003800000 */
.L_x_3:
[----:B------:R-:W2:Y:S02]  /*0250*/  LDCU UR8, c[0x0][0x8a0] ;  /* 0x00011400ff0877ac */ /* 0x000ea40008000800 */
[----:B--2---:R-:W-:Y:S02]  /*0260*/  MOV R78, UR8 ;  /* 0x00000008004e7c02 */ /* 0x004fe40008000f00 */
.L_x_2:
[----:B------:R-:W-:Y:S01]  /*0270*/  IMAD.U32 R0, RZ, RZ, UR10 ;  /* 0x0000000aff007e24 */ /* 0x000fe2000f8e00ff */
[----:B------:R-:W-:Y:S04]  /*0280*/  BSSY.RECONVERGENT B0, `(.L_x_4) ;  /* 0x000000c000007945 */ /* 0x000fe80003800200 */
[C---:B------:R-:W-:Y:S02]  /*0290*/  ISETP.NE.OR P2, PT, R0.reuse, 0x1, !P1 ;  /* 0x000000010000780c */ /* 0x040fe40004f45670 */
[----:B------:R-:W-:-:S11]  /*02a0*/  ISETP.NE.OR P0, PT, R0, 0x3, !P1 ;  /* 0x000000030000780c */ /* 0x000fd60004f05670 */
[----:B------:R-:W-:Y:S05]  /*02b0*/  @P2 BRA `(.L_x_5) ;  /* 0x0000000000202947 */ /* 0x000fea0003800000 */
[----:B------:R-:W3:Y:S02]  /*02c0*/  LDCU.64 UR8, c[0x0][0x348] ;  /* 0x00006900ff0877ac */ /* 0x000ee40008000a00 */
[----:B---3--:R-:W-:Y:S02]  /*02d0*/  UIADD3 UR12, UP1, UPT, UR8, 0x80, URZ ;  /* 0x00000080080c7890 */ /* 0x008fe4000ff3e0ff */
[----:B------:R-:W-:Y:S02]  /*02e0*/  UIADD3 UR8, UP0, UPT, UR8, 0x180, URZ ;  /* 0x0000018008087890 */ /* 0x000fe4000ff1e0ff */
[----:B------:R-:W-:Y:S02]  /*02f0*/  UIADD3.X UR13, UPT, UPT, URZ, UR9, URZ, UP1, !UPT ;  /* 0x00000009ff0d7290 */ /* 0x000fe40008ffe4ff */
[----:B------:R-:W-:-:S07]  /*0300*/  UIADD3.X UR9, UPT, UPT, URZ, UR9, URZ, UP0, !UPT ;  /* 0x00000009ff097290 */ /* 0x000fce00087fe4ff */
[----:B------:R3:W-:Y:S02]  /*0310*/  UTMACCTL.PF [UR12] ;  /* 0x000000000c0079b9 */ /* 0x0007e40008040000 */
[----:B------:R3:W-:Y:S02]  /*0320*/  UTMACCTL.PF [UR8] ;  /* 0x00000000080079b9 */ /* 0x0007e40008040000 */
[----:B---3--:R-:W-:Y:S01]  /*0330*/  NOP ;  /* 0x0000000000007918 */ /* 0x008fe20000000000 */
.L_x_5:
[----:B------:R-:W-:Y:S05]  /*0340*/  BSYNC.RECONVERGENT B0 ;  /* 0x0000000000007941 */ /* 0x000fea0003800200 */
.L_x_4:
[----:B------:R-:W-:Y:S04]  /*0350*/  BSSY.RECONVERGENT B0, `(.L_x_6) ;  /* 0x000000a000007945 */ /* 0x000fe80003800200 */
        /* <DEDUP_REMOVED lines=9> */
.L_x_7:
[----:B------:R-:W-:Y:S05]  /*03f0*/  BSYNC.RECONVERGENT B0 ;  /* 0x0000000000007941 */ /* 0x000fea0003800200 */
.L_x_6:
[----:B------:R-:W3:Y:S01]  /*0400*/  LDCU.64 UR8, c[0x0][0x888] ;  /* 0x00011100ff0877ac */ /* 0x000ee20008000a00 */
[----:B------:R-:W-:Y:S02]  /*0410*/  UISETP.EQ.U32.AND UP1, UPT, UR6, URZ, UPT ;  /* 0x000000ff0600728c */ /* 0x000fe4000bf22070 */
[----:B------:R-:W-:Y:S02]  /*0420*/  UPLOP3.LUT UP5, UPT, UPT, UPT, UPT, 0x80, 0x8 ;  /* 0x000000000008789c */ /* 0x000fe40003faf070 */
[----:B---3--:R-:W-:-:S04]  /*0430*/  UISETP.NE.U32.AND UP0, UPT, UR8, URZ, UPT ;  /* 0x000000ff0800728c */ /* 0x008fc8000bf05070 */
[----:B------:R-:W-:-:S04]  /*0440*/  UISETP.NE.AND.EX UP0, UPT, UR9, URZ, UPT, UP0 ;  /* 0x000000ff0900728c */ /* 0x000fc8000bf05300 */
[----:B------:R-:W-:-:S04]  /*0450*/  UISETP.EQ.OR.EX UP2, UPT, UR7, URZ, !UP0, UP1 ;  /* 0x000000ff0700728c */ /* 0x000fc8000c742710 */
[----:B------:R-:W-:-:S05]  /*0460*/  UP2UR UR44, UPR, URZ, 0x4 ;  /* 0x00000004ff2c7883 */ /* 0x000fca0008000000 */
[----:B------:R-:W-:Y:S07]  /*0470*/  BRA.U !UP2, `(.L_x_8) ;  /* 0x000000010a207547 */ /* 0x000fee000b800000 */
[----:B-----5:R-:W-:Y:S01]  /*0480*/  R2UR UR8, R80 ;  /* 0x00000000500872ca */ /* 0x020fe200000e0000 */
[----:B------:R-:W-:Y:S02]  /*0490*/  UISETP.NE.U32.AND UP2, UPT, UR6, URZ, UPT ;  /* 0x000000ff0600728c */ /* 0x000fe4000bf45070 */
[----:B------:R-:W-:Y:S02]  /*04a0*/  USEL UR6, URZ, 0xffffffff, UP0 ;  /* 0xffffffffff067887 */ /* 0x000fe40008000000 */
[----:B------:R-:W-:-:S08]  /*04b0*/  UISETP.NE.AND.EX UP2, UPT, UR7, URZ, UPT, UP2 ;  /* 0x000000ff0700728c */ /* 0x000fd0000bf45320 */
[----:B------:R-:W-:-:S04]  /*04c0*/  UISETP.NE.AND UP1, UPT, UR8, URZ, UPT ;  /* 0x000000ff0800728c */ /* 0x000fc8000bf25270 */
[----:B------:R-:W-:-:S04]  /*04d0*/  @!UP2 USEL UR6, URZ, 0xffffffff, UP1 ;  /* 0xffffffffff06a887 */ /* 0x000fc80008800000 */
[----:B------:R-:W-:-:S04]  /*04e0*/  ULOP3.LUT UR6, UR6, 0x1, URZ, 0xc0, !UPT ;  /* 0x0000000106067892 */ /* 0x000fc8000f8ec0ff */
[----:B------:R-:W-:-:S11]  /*04f0*/  UISETP.NE.U32.AND UP5, UPT, UR6, 0x1, UPT ;  /* 0x000000010600788c */ /* 0x000fd6000bfa5070 */
.L_x_8:
[----:B------:R-:W3:Y:S01]  /*0500*/  SHFL.IDX PT, R0, R180, RZ, 0x1f ;  /* 0x00001fffb4007589 */ /* 0x000ee200000e0000 */
[----:B------:R-:W-:-:S04]  /*0510*/  UISETP.NE.AND UP1, UPT, UR10, 0x2, UPT ;  /* 0x000000020a00788c */ /* 0x000fc8000bf25270 */
[----:B------:R-:W-:Y:S02]  /*0520*/  UISETP.EQ.AND UP2, UPT, UR5, URZ, !UP1 ;  /* 0x000000ff0500728c */ /* 0x000fe4000cf42270 */
[----:B------:R-:W-:-:S04]  /*0530*/  USEL UR7, URZ, 0x1, UP1 ;  /* 0x00000001ff077887 */ /* 0x000fc80008800000 */
[----:B------:R-:W-:Y:S02]  /*0540*/  PLOP3.LUT P5, PT, P1, PT, UP2, 0x80, 0x8 ;  /* 0x000000000008781c */ /* 0x000fe40000faf028 */
[----:B---3--:R-:W-:-:S13]  /*0550*/  ISETP.NE.AND P0, PT, R0, RZ, PT ;  /* 0x000000ff0000720c */ /* 0x008fda0003f05270 */
[----:B------:R-:W-:Y:S05]  /*0560*/  @P0 BRA `(.L_x_9) ;  /* 0x0000000000d00947 */ /* 0x000fea0003800000 */
[----:B------:R-:W-:Y:S01]  /*0570*/  ELECT P0, URZ, PT ;  /* 0x0000000000ff782f */ /* 0x000fe20003800000 */
[----:B------:R-:W-:-:S12]  /*0580*/  BSSY.RECONVERGENT B0, `(.L_x_9) ;  /* 0x0000032000007945 */ /* 0x000fd80003800200 */
[----:B------:R-:W-:Y:S05]  /*0590*/  @!P0 BRA `(.L_x_10) ;  /* 0x0000000000c08947 */ /* 0x000fea0003800000 */
[----:B------:R-:W-:Y:S01]  /*05a0*/  UMOV UR8, 0x400 ;  /* 0x0000040000087882 */ /* 0x000fe20000000000 */
[----:B------:R-:W-:Y:S01]  /*05b0*/  UMOV UR6, 0x1 ;  /* 0x0000000100067882 */ /* 0x000fe20000000000 */
[----:B------:R-:W-:Y:S02]  /*05c0*/  ULEA UR8, UR37, UR8, 0x18 ;  /* 0x0000000825087291 */ /* 0x000fe4000f8ec0ff */
[----:B------:R-:W-:-:S04]  /*05d0*/  UIADD3 UR12, UPT, UPT, -UR6, 0x100000, URZ ;  /* 0x00100000060c7890 */ /* 0x000fc8000fffe1ff */
[----:B------:R-:W-:Y:S02]  /*05e0*/  USHF.L.U32 UR13, UR12, 0xb, URZ ;  /* 0x0000000b0c0d7899 */ /* 0x000fe400080006ff */
[----:B------:R-:W-:Y:S01]  /*05f0*/  USHF.L.U32 UR12, UR12, 0x1, URZ ;  /* 0x000000010c0c7899 */ /* 0x000fe200080006ff */
[----:B------:R-:W3:Y:S11]  /*0600*/  FENCE.VIEW.ASYNC.S ;  /* 0x00000000000073c6 */ /* 0x000ef60000000000 */
[----:B---3--:R3:W4:Y:S01]  /*0610*/  SYNCS.EXCH.64 URZ, [UR8], UR12 ;  /* 0x0000000c08ff75b2 */ /* 0x0087220008000100 */
[----:B------:R3:W1:Y:S01]  /*0620*/  SYNCS.EXCH.64 URZ, [UR8+0xa0], UR12 ;  /* 0x0000a00c08ff75b2 */ /* 0x0006620008000100 */
        /* <DEDUP_REMOVED lines=37> */
[----:B------:R3:W1:Y:S02]  /*0880*/  SYNCS.EXCH.64 URZ, [UR8+0x138], UR12 ;  /* 0x0001380c08ff75b2 */ /* 0x0006640008000100 */
[----:B---34-:R-:W-:Y:S01]  /*0890*/  NOP ;  /* 0x0000000000007918 */ /* 0x018fe20000000000 */
.L_x_10:
[----:B------:R-:W-:Y:S05]  /*08a0*/  BSYNC.RECONVERGENT B0 ;  /* 0x0000000000007941 */ /* 0x000fea0003800200 */
.L_x_9:
[----:B------:R-:W3:Y:S01]  /*08b0*/  SHFL.IDX PT, R0, R180, RZ, 0x1f ;  /* 0x00001fffb4007589 */ /* 0x000ee200000e0000 */
[----:B------:R-:W-:Y:S01]  /*08c0*/  NOP ;  /* 0x0000000000007918 */ /* 0x000fe20000000000 */
[----:B---3--:R-:W-:-:S13]  /*08d0*/  ISETP.NE.AND P0, PT, R0, 0x1, PT ;  /* 0x000000010000780c */ /* 0x008fda0003f05270 */
[----:B------:R-:W-:Y:S05]  /*08e0*/  @P0 BRA `(.L_x_11) ;  /* 0x00000000003c0947 */ /* 0x000fea0003800000 */
[----:B------:R-:W-:Y:S01]  /*08f0*/  UMOV UR9, 0x400 ;  /* 0x0000040000097882 */ /* 0x000fe20000000000 */
[----:B------:R-:W-:Y:S01]  /*0900*/  UMOV UR8, 0x20 ;  /* 0x0000002000087882 */ /* 0x000fe20000000000 */
[----:B------:R-:W-:Y:S01]  /*0910*/  UMOV UR6, 0x80 ;  /* 0x0000008000067882 */ /* 0x000fe20000000000 */
[----:B------:R-:W-:Y:S02]  /*0920*/  ULEA UR9, UR37, UR9, 0x18 ;  /* 0x0000000925097291 */ /* 0x000fe4000f8ec0ff */
[----:B------:R-:W-:-:S04]  /*0930*/  UIADD3 UR12, UPT, UPT, -UR8, 0x100000, URZ ;  /* 0x00100000080c7890 */ /* 0x000fc8000fffe1ff */
[----:B------:R-:W-:Y:S02]  /*0940*/  USHF.L.U32 UR13, UR12, 0xb, URZ ;  /* 0x0000000b0c0d7899 */ /* 0x000fe400080006ff */
[----:B------:R-:W-:Y:S02]  /*0950*/  USHF.L.U32 UR12, UR12, 0x1, URZ ;  /* 0x000000010c0c7899 */ /* 0x000fe400080006ff */
[----:B------:R-:W-:-:S04]  /*0960*/  UIADD3 UR14, UPT, UPT, -UR6, 0x100000, URZ ;  /* 0x00100000060e7890 */ /* 0x000fc8000fffe1ff */
[----:B------:R-:W-:Y:S02]  /*0970*/  USHF.L.U32 UR15, UR14, 0xb, URZ ;  /* 0x0000000b0e0f7899 */ /* 0x000fe400080006ff */
[----:B------:R-:W-:Y:S01]  /*0980*/  USHF.L.U32 UR14, UR14, 0x1, URZ ;  /* 0x000000010e0e7899 */ /* 0x000fe200080006ff */
[----:B------:R-:W-:Y:S01]  /*0990*/  ELECT P0, URZ, PT ;  /* 0x0000000000ff782f */ /* 0x000fe20003800000 */
[----:B------:R-:W3:Y:S02]  /*09a0*/  FENCE.VIEW.ASYNC.S ;  /* 0x00000000000073c6 */ /* 0x000ee40000000000 */
[----:B---3--:R3:W4:Y:S08]  /*09b0*/  SYNCS.EXCH.64 URZ, [UR9+0x140], UR12 ;  /* 0x0001400c09ff75b2 */ /* 0x0087300008000100 */
[----:B------:R3:W1:Y:S01]  /*09c0*/  SYNCS.EXCH.64 URZ, [UR9+0x148], UR14 ;  /* 0x0001480e09ff75b2 */ /* 0x0006620008000100 */
[----:B------:R-:W-:Y:S01]  /*09d0*/  NOP ;  /* 0x0000000000007918 */ /* 0x000fe20000000000 */
.L_x_11:
[----:B------:R-:W2:Y:S01]  /*09e0*/  SHFL.IDX PT, R0, R180, RZ, 0x1f ;  /* 0x00001fffb4007589 */ /* 0x000ea200000e0000 */
[----:B------:R-:W-:Y:S01]  /*09f0*/  NOP ;  /* 0x0000000000007918 */ /* 0x000fe20000000000 */
[----:B--2---:R-:W-:-:S13]  /*0a00*/  ISETP.NE.AND P0, PT, R0, 0x3, PT ;  /* 0x000000030000780c */ /* 0x004fda0003f05270 */
[----:B------:R-:W-:Y:S05]  /*0a10*/  @P0 BRA `(.L_x_12) ;  /* 0x00000000002c0947 */ /* 0x000fea0003800000 */
[----:B------:R-:W-:Y:S01]  /*0a20*/  UMOV UR8, 0x400 ;  /* 0x0000040000087882 */ /* 0x000fe20000000000 */
[----:B------:R-:W-:Y:S01]  /*0a30*/  UMOV UR6, 0x20 ;  /* 0x0000002000067882 */ /* 0x000fe20000000000 */
[----:B------:R-:W-:Y:S02]  /*0a40*/  ULEA UR8, UR37, UR8, 0x18 ;  /* 0x0000000825087291 */ /* 0x000fe4000f8ec0ff */
[----:B---3--:R-:W-:-:S04]  /*0a50*/  UIADD3 UR12, UPT, UPT, -UR6, 0x100000, URZ ;  /* 0x00100000060c7890 */ /* 0x008fc8000fffe1ff */
[----:B------:R-:W-:Y:S02]  /*0a60*/  USHF.L.U32 UR13, UR12, 0xb, URZ ;  /* 0x0000000b0c0d7899 */ /* 0x000fe400080006ff */
[----:B------:R-:W-:Y:S01]  /*0a70*/  USHF.L.U32 UR12, UR12, 0x1, URZ ;  /* 0x000000010c0c7899 */ /* 0x000fe200080006ff */
[----:B------:R-:W-:Y:S01]  /*0a80*/  ELECT P0, URZ, PT ;  /* 0x0000000000ff782f */ /* 0x000fe20003800000 */
[----:B------:R-:W2:Y:S10]  /*0a90*/  FENCE.VIEW.ASYNC.S ;  /* 0x00000000000073c6 */ /* 0x000eb40000000000 */
[----:B--2---:R2:W3:Y:S01]  /*0aa0*/  SYNCS.EXCH.64 URZ, [UR8+0x150], UR12 ;  /* 0x0001500c08ff75b2 */ /* 0x0044e20008000100 */
[----:B------:R2:W1:Y:S01]  /*0ab0*/  SYNCS.EXCH.64 URZ, [UR8+0x158], UR12 ;  /* 0x0001580c08ff75b2 */ /* 0x0004620008000100 */
[----:B------:R-:W-:Y:S01]  /*0ac0*/  NOP ;  /* 0x0000000000007918 */ /* 0x000fe20000000000 */
.L_x_12:
[----:B------:R-:W4:Y:S01]  /*0ad0*/  SHFL.IDX PT, R0, R180, RZ, 0x1f ;  /* 0x00001fffb4007589 */ /* 0x000f2200000e0000 */
[----:B------:R-:W-:Y:S01]  /*0ae0*/  NOP ;  /* 0x0000000000007918 */ /* 0x000fe20000000000 */
[----:B----4-:R-:W-:-:S13]  /*0af0*/  ISETP.NE.AND P0, PT, R0, 0x4, PT ;  /* 0x000000040000780c */ /* 0x010fda0003f05270 */
[----:B------:R-:W-:Y:S05]  /*0b00*/  @P0 BRA `(.L_x_13) ;  /* 0x0000000000480947 */ /* 0x000fea0003800000 */
[----:B---3--:R-:W-:Y:S01]  /*0b10*/  UMOV UR9, 0x1e0 ;  /* 0x000001e000097882 */ /* 0x008fe20000000000 */
[----:B--2---:R-:W-:Y:S01]  /*0b20*/  UMOV UR8, 0x400 ;  /* 0x0000040000087882 */ /* 0x004fe20000000000 */
[----:B------:R-:W-:Y:S01]  /*0b30*/  USEL UR9, UR9, 0x1a0, UP5 ;  /* 0x000001a009097887 */ /* 0x000fe2000a800000 */
        /* <DEDUP_REMOVED lines=9> */
[----:B------:R-:W2:Y:S02]  /*0bd0*/  FENCE.VIEW.ASYNC.S ;  /* 0x00000000000073c6 */ /* 0x000ea40000000000 */
[----:B--2---:R4:W2:Y:S08]  /*0be0*/  SYNCS.EXCH.64 URZ, [UR8+0x160], UR12 ;  /* 0x0001600c08ff75b2 */ /* 0x0048b00008000100 */
[----:B------:R4:W3:Y:S01]  /*0bf0*/  SYNCS.EXCH.64 URZ, [UR8+0x170], UR14 ;  /* 0x0001700e08ff75b2 */ /* 0x0008e20008000100 */
[----:B------:R4:W1:Y:S01]  /*0c00*/  SYNCS.EXCH.64 URZ, [UR8+0x168], UR12 ;  /* 0x0001680c08ff75b2 */ /* 0x0008620008000100 */
[----:B------:R4:W1:Y:S02]  /*0c10*/  SYNCS.EXCH.64 URZ, [UR8+0x178], UR14 ;  /* 0x0001780e08ff75b2 */ /* 0x0008640008000100 */
[----:B----4-:R-:W-:Y:S01]  /*0c20*/  NOP ;  /* 0x0000000000007918 */ /* 0x010fe20000000000 */
.L_x_13:
[----:B------:R-:W4:Y:S01]  /*0c30*/  SHFL.IDX PT, R0, R180, RZ, 0x1f ;  /* 0x00001fffb4007589 */ /* 0x000f2200000e0000 */
[----:B------:R-:W-:Y:S01]  /*0c40*/  NOP ;  /* 0x0000000000007918 */ /* 0x000fe20000000000 */
[----:B----4-:R-:W-:-:S13]  /*0c50*/  ISETP.NE.AND P0, PT, R0, 0x5, PT ;  /* 0x000000050000780c */ /* 0x010fda0003f05270 */
[----:B------:R-:W-:Y:S05]  /*0c60*/  @P0 BRA `(.L_x_14) ;  /* 0x0000000000540947 */ /* 0x000fea0003800000 */
[----:B---3--:R-:W-:Y:S01]  /*0c70*/  UMOV UR9, 0x400 ;  /* 0x0000040000097882 */ /* 0x008fe20000000000 */
[----:B--2---:R-:W-:Y:S01]  /*0c80*/  UMOV UR8, 0x1 ;  /* 0x0000000100087882 */ /* 0x004fe20000000000 */
        /* <DEDUP_REMOVED lines=13> */
[----:B------:R4:W1:Y:S01]  /*0d60*/  SYNCS.EXCH.64 URZ, [UR9+0x1a8], UR14 ;  /* 0x0001a80e09ff75b2 */ /* 0x0008620008000100 */
[----:B------:R4:W1:Y:S01]  /*0d70*/  SYNCS.EXCH.64 URZ, [UR9+0x190], UR12 ;  /* 0x0001900c09ff75b2 */ /* 0x0008620008000100 */
[----:B------:R4:W1:Y:S01]  /*0d80*/  SYNCS.EXCH.64 URZ, [UR9+0x1b0], UR14 ;  /* 0x0001b00e09ff75b2 */ /* 0x0008620008000100 */
[----:B------:R4:W1:Y:S01]  /*0d90*/  SYNCS.EXCH.64 URZ, [UR9+0x198], UR12 ;  /* 0x0001980c09ff75b2 */ /* 0x0008620008000100 */
[----:B------:R4:W1:Y:S02]  /*0da0*/  SYNCS.EXCH.64 URZ, [UR9+0x1b8], UR14 ;  /* 0x0001b80e09ff75b2 */ /* 0x0008640008000100 */
[----:B----4-:R-:W-:Y:S01]  /*0db0*/  NOP ;  /* 0x0000000000007918 */ /* 0x010fe20000000000 */
.L_x_14:
[----:B------:R-:W4:Y:S01]  /*0dc0*/  SHFL.IDX PT, R0, R180, RZ, 0x1f ;  /* 0x00001fffb4007589 */ /* 0x000f2200000e0000 */
[----:B------:R-:W-:Y:S01]  /*0dd0*/  ISETP.NE.OR P1, PT, RZ, UR10, !P1 ;  /* 0x0000000aff007c0c */ /* 0x000fe2000cf25670 */
[----:B------:R-:W-:Y:S01]  /*0de0*/  NOP ;  /* 0x0000000000007918 */ /* 0x000fe20000000000 */
[----:B----4-:R-:W-:-:S13]  /*0df0*/  ISETP.NE.AND P0, PT, R0, 0x3, PT ;  /* 0x000000030000780c */ /* 0x010fda0003f05270 */
[----:B------:R-:W-:Y:S05]  /*0e00*/  @P0 BRA `(.L_x_15) ;  /* 0x0000000000340947 */ /* 0x000fea0003800000 */
[----:B--2---:R-:W-:Y:S01]  /*0e10*/  UMOV UR8, 0x400 ;  /* 0x0000040000087882 */ /* 0x004fe20000000000 */
[----:B------:R-:W-:Y:S01]  /*0e20*/  UMOV UR6, 0x20 ;  /* 0x0000002000067882 */ /* 0x000fe20000000000 */
[----:B------:R-:W-:Y:S02]  /*0e30*/  ULEA UR8, UR37, UR8, 0x18 ;  /* 0x0000000825087291 */ /* 0x000fe4000f8ec0ff */
[----:B---3--:R-:W-:-:S04]  /*0e40*/  UIADD3 UR12, UPT, UPT, -UR6, 0x100000, URZ ;  /* 0x00100000060c7890 */ /* 0x008fc8000fffe1ff */
[----:B------:R-:W-:Y:S02]  /*0e50*/  USHF.L.U32 UR13, UR12, 0xb, URZ ;  /* 0x0000000b0c0d7899 */ /* 0x000fe400080006ff */
[----:B------:R-:W-:Y:S01]  /*0e60*/  USHF.L.U32 UR12, UR12, 0x1, URZ ;  /* 0x000000010c0c7899 */ /* 0x000fe200080006ff */
[----:B------:R-:W-:Y:S01]  /*0e70*/  ELECT P0, URZ, PT ;  /* 0x0000000000ff782f */ /* 0x000fe20003800000 */
[----:B------:R-:W2:Y:S10]  /*0e80*/  FENCE.VIEW.ASYNC.S ;  /* 0x00000000000073c6 */ /* 0x000eb40000000000 */
[----:B--2---:R4:W2:Y:S01]  /*0e90*/  SYNCS.EXCH.64 URZ, [UR8+0x1c0], UR12 ;  /* 0x0001c00c08ff75b2 */ /* 0x0048a20008000100 */
[----:B------:R4:W3:Y:S01]  /*0ea0*/  SYNCS.EXCH.64 URZ, [UR8+0x1d0], UR12 ;  /* 0x0001d00c08ff75b2 */ /* 0x0008e20008000100 */
[----:B------:R4:W1:Y:S01]  /*0eb0*/  SYNCS.EXCH.64 URZ, [UR8+0x1c8], UR12 ;  /* 0x0001c80c08ff75b2 */ /* 0x0008620008000100 */
[----:B------:R4:W1:Y:S02]  /*0ec0*/  SYNCS.EXCH.64 URZ, [UR8+0x1d8], UR12 ;  /* 0x0001d80c08ff75b2 */ /* 0x0008640008000100 */
[----:B----4-:R-:W-:Y:S01]  /*0ed0*/  NOP ;  /* 0x0000000000007918 */ /* 0x010fe20000000000 */
.L_x_15:
[----:B------:R-:W-:Y:S01]  /*0ee0*/  VOTEU.ALL UP1, P1 ;  /* 0x0000000000ff7886 */ /* 0x000fe20000820000 */
[----:B--2---:R-:W2:Y:S01]  /*0ef0*/  LDCU UR8, c[0x0][0x36c] ;  /* 0x00006d80ff0877ac */ /* 0x004ea20008000800 */
[----:B------:R-:W-:Y:S01]  /*0f00*/  NOP ;  /* 0x0000000000007918 */ /* 0x000fe20000000000 */
[----:B------:R-:W-:Y:S01]  /*0f10*/  LOP3.LUT R10, R175, 0x1f, RZ, 0xc0, !PT ;  /* 0x0000001faf0a7812 */ /* 0x000fe200078ec0ff */
[----:B---3--:R-:W-:Y:S01]  /*0f20*/  UMOV UR12, 0x20 ;  /* 0x00000020000c7882 */ /* 0x008fe20000000000 */
[----:B------:R-:W-:Y:S01]  /*0f30*/  @!UP1 UMOV UR6, 0x400 ;  /* 0x0000040000069882 */ /* 0x000fe20000000000 */
[----:B------:R-:W-:-:S04]  /*0f40*/  @!UP1 UIADD3 UR12, UPT, UPT, -UR12, 0x100000, URZ ;  /* 0x001000000c0c9890 */ /* 0x000fc8000fffe1ff */
[----:B------:R-:W-:Y:S02]  /*0f50*/  @!UP1 USHF.L.U32 UR13, UR12, 0xb, URZ ;  /* 0x0000000b0c0d9899 */ /* 0x000fe400080006ff */
[----:B------:R-:W-:Y:S02]  /*0f60*/  @!UP1 USHF.L.U32 UR12, UR12, 0x1, URZ ;  /* 0x000000010c0c9899 */ /* 0x000fe400080006ff */
[----:B------:R-:W-:Y:S01]  /*0f70*/  @!UP1 ULEA UR6, UR37, UR6, 0x18 ;  /* 0x0000000625069291 */ /* 0x000fe2000f8ec0ff */
[----:B------:R-:W-:Y:S01]  /*0f80*/  VOTEU.ALL UP1, P1 ;  /* 0x0000000000ff7886 */ /* 0x000fe20000820000 */
[----:B------:R-:W-:Y:S01]  /*0f90*/  UISETP.NE.AND UP4, UPT, UR10, URZ, UPT ;  /* 0x000000ff0a00728c */ /* 0x000fe2000bf85270 */
[----:B------:R-:W3:Y:S09]  /*0fa0*/  FENCE.VIEW.ASYNC.S ;  /* 0x00000000000073c6 */ /* 0x000ef20000000000 */
[----:B---3--:R3:W4:Y:S01]  /*0fb0*/  @!UP1 SYNCS.EXCH.64 URZ, [UR6+0x1e0], UR12 ;  /* 0x0001e00c06ff95b2 */ /* 0x0087220008000100 */
[----:B--2---:R-:W-:-:S09]  /*0fc0*/  UISETP.EQ.U32.AND UP1, UPT, UR8, 0x1, UPT ;  /* 0x000000010800788c */ /* 0x004fd2000bf22070 */
[----:B------:R-:W-:Y:S05]  /*0fd0*/  BRA.U !UP1, `(.L_x_16) ;  /* 0x0000000109087547 */ /* 0x000fea000b800000 */
[----:B-1--4-:R-:W-:Y:S01]  /*0fe0*/  UCGABAR_ARV ;  /* 0x00000000000079c7 */ /* 0x012fe20008000000 */
[----:B------:R-:W-:Y:S05]  /*0ff0*/  BRA `(.L_x_17) ;  /* 0x0000000000047947 */ /* 0x000fea0003800000 */
.L_x_16:
[----:B-1--4-:R-:W-:Y:S01]  /*1000*/  NOP ;  /* 0x0000000000007918 */ /* 0x012fe20000000000 */
.L_x_17:
[----:B------:R-:W1:Y:S01]  /*1010*/  S2R R166, SR_CTAID.Y ;  /* 0x0000000000a67919 */ /* 0x000e620000002600 */
[----:B------:R-:W-:-:S05]  /*1020*/  CS2R.32 R165, SR_CgaSize ;  /* 0x0000000000a57805 */ /* 0x000fca0000008a00 */
[----:B------:R-:W-:-:S05]  /*1030*/  IMAD R165, R165, -0xa0, RZ ;  /* 0xffffff60a5a57824 */ /* 0x000fca00078e02ff */
[----:B---3--:R-:W-:-:S14]  /*1040*/  R2UR UR6, R165 ;  /* 0x00000000a50672ca */ /* 0x008fdc00000e0000 */
[----:B------:R-:W2:Y:S01]  /*1050*/  LDCU UR6, c[0x0][UR6+0x2b4] ;  /* 0x00005680060677ac */ /* 0x000ea20008000800 */
[----:B------:R-:W-:-:S05]  /*1060*/  CS2R.32 R0, SR_CgaSize ;  /* 0x0000000000007805 */ /* 0x000fca0000008a00 */
[----:B------:R-:W-:-:S06]  /*1070*/  IMAD R0, R0, -0xa0, RZ ;  /* 0xffffff6000007824 */ /* 0x000fcc00078e02ff */
[----:B------:R-:W3:Y:S01]  /*1080*/  LDC R0, c[0x0][R0+0x2a4] ;  /* 0x0000a90000007b82 */ /* 0x000ee20000000800 */
[----:B------:R-:W-:Y:S01]  /*1090*/  PRMT R8, RZ, 0x7610, R8 ;  /* 0x00007610ff087816 */ /* 0x000fe20000000008 */
[----:B------:R-:W4:Y:S01]  /*10a0*/  S2R R11, SR_CTAID.X ;  /* 0x00000000000b7919 */ /* 0x000f220000002500 */
[----:B------:R-:W-:-:S05]  /*10b0*/  CS2R.32 R165, SR_CgaSize ;  /* 0x0000000000a57805 */ /* 0x000fca0000008a00 */
[----:B------:R-:W-:-:S05]  /*10c0*/  IMAD R165, R165, -0xa0, RZ ;  /* 0xffffff60a5a57824 */ /* 0x000fca00078e02ff */
[----:B------:R-:W-:-:S14]  /*10d0*/  R2UR UR8, R165 ;  /* 0x00000000a50872ca */ /* 0x000fdc00000e0000 */
[----:B------:R-:W3:Y:S01]  /*10e0*/  LDCU UR8, c[0x0][UR8+0x2b0] ;  /* 0x00005600080877ac */ /* 0x000ee20008000800 */
[----:B------:R-:W-:Y:S01]  /*10f0*/  UISETP.NE.AND UP2, UPT, UR10, 0x2, UPT ;  /* 0x000000020a00788c */ /* 0x000fe2000bf45270 */
[----:B------:R-:W2:Y:S01]  /*1100*/  LDC R9, c[0x0][0xb24] ;  /* 0x0002c900ff097b82 */ /* 0x000ea20000000800 */
[----:B------:R-:W-:-:S05]  /*1110*/  CS2R.32 R2, SR_CgaSize ;  /* 0x0000000000027805 */ /* 0x000fca0000008a00 */
[----:B------:R-:W-:-:S06]  /*1120*/  IMAD R2, R2, -0xa0, RZ ;  /* 0xffffff6002027824 */ /* 0x000fcc00078e02ff */
[----:B------:R-:W3:Y:S08]  /*1130*/  LDC R2, c[0x0][R2+0x2a0] ;  /* 0x0000a80002027b82 */ /* 0x000ef00000000800 */
[----:B------:R-:W3:Y:S01]  /*1140*/  LDC R72, c[0x0][0xb24] ;  /* 0x0002c900ff487b82 */ /* 0x000ee20000000800 */
[----:B-1----:R-:W-:-:S07]  /*1150*/  I2FP.F32.U32 R3, R166 ;  /* 0x000000a600037245 */ /* 0x002fce0000201000 */
[----:B------:R-:W1:Y:S01]  /*1160*/  S2UR UR36, SR_CTAID.Z ;  /* 0x00000000002479c3 */ /* 0x000e620000002700 */
[----:B--2---:R-:W-:Y:S01]  /*1170*/  ISETP.GE.AND P0, PT, R9, 0x1, PT ;  /* 0x000000010900780c */ /* 0x004fe20003f06270 */
[----:B----4-:R-:W-:Y:S01]  /*1180*/  IMAD.MOV.U32 R165, RZ, RZ, R11 ;  /* 0x000000ffffa57224 */ /* 0x010fe200078e000b */
[----:B------:R-:W-:Y:S01]  /*1190*/  I2FP.F32.U32 R4, R11 ;  /* 0x0000000b00047245 */ /* 0x000fe20000201000 */
[----:B------:R-:W-:Y:S01]  /*11a0*/  FMUL R3, R3, UR6 ;  /* 0x0000000603037c20 */ /* 0x000fe20008400000 */
[----:B------:R-:W2:Y:S03]  /*11b0*/  LDCU UR6, c[0x0][0xb30] ;  /* 0x00016600ff0677ac */ /* 0x000ea60008000800 */
[----:B---3--:R-:W-:Y:S01]  /*11c0*/  FMUL R4, R4, UR8 ;  /* 0x0000000804047c20 */ /* 0x008fe20008400000 */
[----:B------:R-:W3:Y:S08]  /*11d0*/  F2I.U32.TRUNC.NTZ R145, R3 ;  /* 0x0000000300917305 */ /* 0x000ef0000020f000 */
[----:B------:R-:W4:Y:S01]  /*11e0*/  F2I.U32.TRUNC.NTZ R164, R4 ;  /* 0x0000000400a47305 */ /* 0x000f22000020f000 */
[----:B--2---:R-:W-:Y:S01]  /*11f0*/  UISETP.NE.AND UP3, UPT, UR6, 0x1, UPT ;  /* 0x000000010600788c */ /* 0x004fe2000bf65270 */
[----:B---3--:R-:W-:-:S05]  /*1200*/  IADD3 R145, PT, PT, -R145, RZ, RZ ;  /* 0x000000ff91917210 */ /* 0x008fca0007ffe1ff */
[----:B------:R-:W-:Y:S01]  /*1210*/  IMAD R145, R0, R145, R166 ;  /* 0x0000009100917224 */ /* 0x000fe200078e02a6 */
[----:B------:R-:W-:Y:S01]  /*1220*/  PRMT R0, RZ, 0x7610, R0 ;  /* 0x00007610ff007816 */ /* 0x000fe20000000000 */
[----:B----4-:R-:W-:-:S04]  /*1230*/  IMAD.MOV R164, RZ, RZ, -R164 ;  /* 0x000000ffffa47224 */ /* 0x010fc800078e0aa4 */
[----:B------:R-:W-:Y:S01]  /*1240*/  IMAD R164, R2, R164, R11 ;  /* 0x000000a402a47224 */ /* 0x000fe200078e020b */
[----:B-1----:R-:W-:Y:S06]  /*1250*/  BRA.U UP4, `(.L_x_18) ;  /* 0x0000000104247547 */ /* 0x002fec000b800000 */
[----:B------:R-:W-:Y:S01]  /*1260*/  ISETP.NE.AND P1, PT, R145, RZ, PT ;  /* 0x000000ff9100720c */ /* 0x000fe20003f25270 */
[----:B------:R-:W-:Y:S01]  /*1270*/  IMAD.MOV.U32 R0, RZ, RZ, 0x3 ;  /* 0x00000003ff007424 */ /* 0x000fe200078e00ff */
[C---:B------:R-:W-:Y:S02]  /*1280*/  LOP3.LUT R3, R164.reuse, 0xfffffffe, RZ, 0xc0, !PT ;  /* 0xfffffffea4037812 */ /* 0x040fe400078ec0ff */
[----:B------:R-:W-:Y:S02]  /*1290*/  ISETP.LT.U32.OR P1, PT, R164, 0x2, !P1 ;  /* 0x00000002a400780c */ /* 0x000fe40004f21470 */
[----:B------:R-:W-:Y:S02]  /*12a0*/  SHF.L.U32 R0, R0, R3, RZ ;  /* 0x0000000300007219 */ /* 0x000fe400000006ff */
[----:B------:R-:W-:Y:S02]  /*12b0*/  SEL R5, RZ, 0x1, !P1 ;  /* 0x00000001ff057807 */ /* 0x000fe40004800000 */
[----:B------:R-:W-:-:S05]  /*12c0*/  SEL R2, RZ, 0x2, !P1 ;  /* 0x00000002ff027807 */ /* 0x000fca0004800000 */
[----:B------:R-:W-:-:S05]  /*12d0*/  IMAD.IADD R2, R5, 0x1, R2 ;  /* 0x0000000105027824 */ /* 0x000fca00078e0202 */
[----:B------:R-:W-:Y:S02]  /*12e0*/  PRMT R8, R2, 0x7610, R8 ;  /* 0x0000761002087816 */ /* 0x000fe40000000008 */
.L_x_18:
[----:B------:R-:W-:Y:S05]  /*12f0*/  @!P0 BRA `(.L_x_19) ;  /* 0x0000000000b88947 */ /* 0x000fea0003800000 */
[----:B------:R-:W1:Y:S01]  /*1300*/  LDC.64 R4, c[0x0][0xb18] ;  /* 0x0002c600ff047b82 */ /* 0x000e620000000a00 */
[----:B------:R-:W-:-:S07]  /*1310*/  ISETP.NE.AND P0, PT, R9, 0x1, PT ;  /* 0x000000010900780c */ /* 0x000fce0003f05270 */
[----:B------:R-:W2:Y:S08]  /*1320*/  LDC R14, c[0x0][0xb0c] ;  /* 0x0002c300ff0e7b82 */ /* 0x000eb00000000800 */
[----:B------:R-:W3:Y:S08]  /*1330*/  LDC R13, c[0x0][0x370] ;  /* 0x0000dc00ff0d7b82 */ /* 0x000ef00000000800 */
[----:B------:R-:W4:Y:S01]  /*1340*/  LDC R16, c[0x0][0x374] ;  /* 0x0000dd00ff107b82 */ /* 0x000f220000000800 */
[----:B-1----:R-:W-:-:S07]  /*1350*/  ISETP.NE.AND P1, PT, R4, 0x1, PT ;  /* 0x000000010400780c */ /* 0x002fce0003f25270 */
[----:B------:R-:W3:Y:S01]  /*1360*/  LDC.64 R6, c[0x0][0xb10] ;  /* 0x0002c400ff067b82 */ /* 0x000ee20000000a00 */
[----:B--2---:R-:W-:-:S07]  /*1370*/  ISETP.NE.AND P2, PT, R14, 0x1, PT ;  /* 0x000000010e00780c */ /* 0x004fce0003f45270 */
[----:B------:R-:W1:Y:S08]  /*1380*/  LDC R12, c[0x0][0xb20] ;  /* 0x0002c800ff0c7b82 */ /* 0x000e700000000800 */
[----:B------:R-:W2:Y:S01]  /*1390*/  LDC.64 R2, c[0x0][0xb28] ;  /* 0x0002ca00ff027b82 */ /* 0x000ea20000000a00 */
[----:B----4-:R-:W-:-:S04]  /*13a0*/  IMAD.HI.U32 R15, R16, R5, RZ ;  /* 0x00000005100f7227 */ /* 0x010fc800078e00ff */
[----:B------:R-:W-:-:S04]  /*13b0*/  IMAD.HI.U32 R5, R166, R5, RZ ;  /* 0x00000005a6057227 */ /* 0x000fc800078e00ff */
[----:B---3--:R-:W-:-:S04]  /*13c0*/  IMAD.HI.U32 R18, R13, R6, RZ ;  /* 0x000000060d127227 */ /* 0x008fc800078e00ff */
[C---:B------:R-:W-:Y:S01]  /*13d0*/  IMAD.HI.U32 R20, R11.reuse, R6, RZ ;  /* 0x000000060b147227 */ /* 0x040fe200078e00ff */
[-C--:B------:R-:W-:Y:S02]  /*13e0*/  @P2 SHF.R.U32.HI R13, RZ, R7.reuse, R18 ;  /* 0x00000007ff0d2219 */ /* 0x080fe40000011612 */
[-C--:B-1----:R-:W-:Y:S02]  /*13f0*/  @P1 SHF.R.U32.HI R16, RZ, R12.reuse, R15 ;  /* 0x0000000cff101219 */ /* 0x082fe4000001160f */
[----:B------:R-:W-:Y:S02]  /*1400*/  SHF.R.U32.HI R5, RZ, R12, R5 ;  /* 0x0000000cff057219 */ /* 0x000fe40000011605 */
[----:B------:R-:W-:Y:S02]  /*1410*/  SHF.R.U32.HI R20, RZ, R7, R20 ;  /* 0x00000007ff147219 */ /* 0x000fe40000011614 */
[----:B------:R-:W-:Y:S01]  /*1420*/  SEL R5, R166, R5, !P1 ;  /* 0x00000005a6057207 */ /* 0x000fe20004800000 */
[----:B--2---:R-:W-:Y:S01]  /*1430*/  IMAD.HI.U32 R18, R16, R2, RZ ;  /* 0x0000000210127227 */ /* 0x004fe200078e00ff */
[----:B------:R-:W-:-:S02]  /*1440*/  SEL R165, R11, R20, !P2 ;  /* 0x000000140ba57207 */ /* 0x000fc40005000000 */
[----:B------:R-:W-:Y:S01]  /*1450*/  IADD3 R7, PT, PT, -R5, RZ, RZ ;  /* 0x000000ff05077210 */ /* 0x000fe20007ffe1ff */
[----:B------:R-:W-:Y:S01]  /*1460*/  IMAD.HI.U32 R6, R13, R2, RZ ;  /* 0x000000020d067227 */ /* 0x000fe200078e00ff */
[----:B------:R-:W-:-:S03]  /*1470*/  @P0 SHF.R.U32.HI R16, RZ, R3, R18 ;  /* 0x00000003ff100219 */ /* 0x000fc60000011612 */
[----:B------:R-:W-:Y:S01]  /*1480*/  IMAD R7, R4, R7, R166 ;  /* 0x0000000704077224 */ /* 0x000fe200078e02a6 */
[----:B------:R-:W-:Y:S01]  /*1490*/  @P0 SHF.R.U32.HI R13, RZ, R3, R6 ;  /* 0x00000003ff0d0219 */ /* 0x000fe20000011606 */
[----:B------:R-:W-:-:S04]  /*14a0*/  IMAD R16, R16, R9, RZ ;  /* 0x0000000910107224 */ /* 0x000fc800078e02ff */
[----:B------:R-:W-:Y:S01]  /*14b0*/  IMAD R6, R13, R9, RZ ;  /* 0x000000090d067224 */ /* 0x000fe200078e02ff */
[----:B------:R-:W-:-:S04]  /*14c0*/  ISETP.GE.AND P1, PT, R5, R16, PT ;  /* 0x000000100500720c */ /* 0x000fc80003f26270 */
[----:B------:R-:W-:Y:S01]  /*14d0*/  ISETP.GE.OR P1, PT, R165, R6, P1 ;  /* 0x00000006a500720c */ /* 0x000fe20000f26670 */
[----:B------:R-:W-:-:S05]  /*14e0*/  IMAD.HI.U32 R6, R5, R2, RZ ;  /* 0x0000000205067227 */ /* 0x000fca00078e00ff */
[----:B------:R-:W-:-:S04]  /*14f0*/  SHF.R.U32.HI R6, RZ, R3, R6 ;  /* 0x00000003ff067219 */ /* 0x000fc80000011606 */
[----:B------:R-:W-:-:S03]  /*1500*/  SEL R6, R5, R6, !P0 ;  /* 0x0000000605067207 */ /* 0x000fc60004000000 */
[----:B------:R-:W-:Y:S01]  /*1510*/  @!P1 IMAD.HI.U32 R12, R165, R2, RZ ;  /* 0x00000002a50c9227 */ /* 0x000fe200078e00ff */
[----:B------:R-:W-:-:S04]  /*1520*/  IADD3 R2, PT, PT, -R6, RZ, RZ ;  /* 0x000000ff06027210 */ /* 0x000fc80007ffe1ff */
[----:B------:R-:W-:Y:S01]  /*1530*/  @!P1 SHF.R.U32.HI R12, RZ, R3, R12 ;  /* 0x00000003ff0c9219 */ /* 0x000fe2000001160c */
[----:B------:R-:W-:-:S03]  /*1540*/  IMAD R2, R9, R2, R5 ;  /* 0x0000000209027224 */ /* 0x000fc600078e0205 */
[----:B------:R-:W-:-:S05]  /*1550*/  @!P1 SEL R3, R165, R12, !P0 ;  /* 0x0000000ca5039207 */ /* 0x000fca0004000000 */
[--C-:B------:R-:W-:Y:S02]  /*1560*/  @!P1 IMAD.IADD R6, R6, 0x1, -R3.reuse ;  /* 0x0000000106069824 */ /* 0x100fe400078e0a03 */
[----:B------:R-:W-:Y:S01]  /*1570*/  @!P1 IMAD R3, R2, R13, R3 ;  /* 0x0000000d02039224 */ /* 0x000fe200078e0203 */
[----:B------:R-:W-:Y:S01]  /*1580*/  IADD3 R2, PT, PT, -R165, RZ, RZ ;  /* 0x000000ffa5027210 */ /* 0x000fe20007ffe1ff */
[----:B------:R-:W-:Y:S02]  /*1590*/  @!P1 IMAD R5, R6, R9, R165 ;  /* 0x0000000906059224 */ /* 0x000fe400078e02a5 */
[----:B------:R-:W-:Y:S02]  /*15a0*/  @!P1 IMAD.MOV.U32 R165, RZ, RZ, R3 ;  /* 0x000000ffffa59224 */ /* 0x000fe400078e0003 */
[----:B------:R-:W-:Y:S02]  /*15b0*/  IMAD R2, R14, R2, R11 ;  /* 0x000000020e027224 */ /* 0x000fe400078e020b */
[----:B------:R-:W-:-:S02]  /*15c0*/  IMAD R166, R5, R4, R7 ;  /* 0x0000000405a67224 */ /* 0x000fc400078e0207 */
[----:B------:R-:W-:Y:S02]  /*15d0*/  IMAD R165, R165, R14, R2 ;  /* 0x0000000ea5a57224 */ /* 0x000fe400078e0202 */
.L_x_19:
[----:B------:R-:W-:Y:S05]  /*15e0*/  BRA.U UP3, `(.L_x_20) ;  /* 0x0000000103407547 */ /* 0x000fea000b800000 */
[----:B------:R-:W1:Y:S08]  /*15f0*/  LDC.64 R4, c[0x0][0xb10] ;  /* 0x0002c400ff047b82 */ /* 0x000e700000000a00 */
[----:B------:R-:W2:Y:S08]  /*1600*/  LDC.64 R2, c[0x0][0xb18] ;  /* 0x0002c600ff027b82 */ /* 0x000eb00000000a00 */
[----:B------:R-:W3:Y:S08]  /*1610*/  LDC R6, c[0x0][0xb20] ;  /* 0x0002c800ff067b82 */ /* 0x000ef00000000800 */
[----:B------:R-:W4:Y:S01]  /*1620*/  LDC R12, c[0x0][0xb0c] ;  /* 0x0002c300ff0c7b82 */ /* 0x000f220000000800 */
[----:B-1----:R-:W-:-:S05]  /*1630*/  IMAD.HI.U32 R4, R165, R4, RZ ;  /* 0x00000004a5047227 */ /* 0x002fca00078e00ff */
[----:B------:R-:W-:Y:S01]  /*1640*/  SHF.R.U32.HI R4, RZ, R5, R4 ;  /* 0x00000005ff047219 */ /* 0x000fe20000011604 */
[----:B--2---:R-:W-:Y:S01]  /*1650*/  IMAD.HI.U32 R3, R166, R3, RZ ;  /* 0x00000003a6037227 */ /* 0x004fe200078e00ff */
[----:B------:R-:W-:-:S04]  /*1660*/  ISETP.NE.AND P0, PT, R2, 0x1, PT ;  /* 0x000000010200780c */ /* 0x000fc80003f05270 */
[----:B---3--:R-:W-:-:S04]  /*1670*/  SHF.R.U32.HI R3, RZ, R6, R3 ;  /* 0x00000006ff037219 */ /* 0x008fc80000011603 */
[----:B------:R-:W-:Y:S02]  /*1680*/  SEL R3, R166, R3, !P0 ;  /* 0x00000003a6037207 */ /* 0x000fe40004000000 */
[----:B----4-:R-:W-:-:S04]  /*1690*/  ISETP.NE.AND P1, PT, R12, 0x1, PT ;  /* 0x000000010c00780c */ /* 0x010fc80003f25270 */
[----:B------:R-:W-:-:S05]  /*16a0*/  SEL R6, R165, R4, !P1 ;  /* 0x00000004a5067207 */ /* 0x000fca0004800000 */
[----:B------:R-:W-:Y:S02]  /*16b0*/  IMAD.IADD R4, R3, 0x1, -R6 ;  /* 0x0000000103047824 */ /* 0x000fe400078e0a06 */
[----:B------:R-:W-:Y:S02]  /*16c0*/  IMAD.IADD R3, R6, 0x1, -R3 ;  /* 0x0000000106037824 */ /* 0x000fe400078e0a03 */
[----:B------:R-:W-:Y:S02]  /*16d0*/  IMAD R165, R4, R12, R165 ;  /* 0x0000000c04a57224 */ /* 0x000fe400078e02a5 */
[----:B------:R-:W-:Y:S02]  /*16e0*/  IMAD R166, R3, R2, R166 ;  /* 0x0000000203a67224 */ /* 0x000fe400078e02a6 */
.L_x_20:
[----:B------:R-:W-:Y:S05]  /*16f0*/  BRA.U !UP1, `(.L_x_21) ;  /* 0x00000001090c7547 */ /* 0x000fea000b800000 */
[----:B------:R-:W-:Y:S01]  /*1700*/  UCGABAR_WAIT ;  /* 0x0000000000007dc7 */ /* 0x000fe20008000000 */
[----:B------:R-:W-:Y:S01]  /*1710*/  CCTL.IVALL ;  /* 0x00000000ff00798f */ /* 0x000fe20002000000 */
[----:B------:R-:W-:Y:S05]  /*1720*/  BRA `(.L_x_22) ;  /* 0x0000000000047947 */ /* 0x000fea0003800000 */
.L_x_21:
[----:B------:R-:W-:Y:S06]  /*1730*/  BAR.SYNC.DEFER_BLOCKING 0x0 ;  /* 0x0000000000007b1d */ /* 0x000fec0000010000 */
.L_x_22:
[----:B------:R-:W-:Y:S05]  /*1740*/  BRA.U UP2, `(.L_x_23) ;  /* 0x0000001902f47547 */ /* 0x000fea000b800000 */
[----:B------:R-:W1:Y:S01]  /*1750*/  LDCU UR15, c[0x0][0x38c] ;  /* 0x00007180ff0f77ac */ /* 0x000e620008000800 */
[----:B------:R-:W2:Y:S01]  /*1760*/  LDC R9, c[0x0][0x370] ;  /* 0x0000dc00ff097b82 */ /* 0x000ea20000000800 */
[C---:B------:R-:W-:Y:S01]  /*1770*/  IMAD.SHL.U32 R17, R11.reuse, 0x20, RZ ;  /* 0x000000200b117824 */ /* 0x040fe200078e00ff */
[----:B------:R-:W-:Y:S01]  /*1780*/  PLOP3.LUT P1, PT, PT, PT, UP5, 0x80, 0x8 ;  /* 0x000000000008781c */ /* 0x000fe20003f2f058 */
[----:B------:R-:W-:Y:S01]  /*1790*/  UISETP.NE.AND UP1, UPT, UR10, URZ, UPT ;  /* 0x000000ff0a00728c */ /* 0x000fe2000bf25270 */
[----:B------:R-:W-:Y:S01]  /*17a0*/  ISETP.NE.AND P4, PT, R10, RZ, P5 ;  /* 0x000000ff0a00720c */ /* 0x000fe20002f85270 */
[----:B------:R-:W-:Y:S01]  /*17b0*/  IMAD.SHL.U32 R16, R11, 0x80, RZ ;  /* 0x000000800b107824 */ /* 0x000fe200078e00ff */
[----:B------:R-:W-:Y:S01]  /*17c0*/  PLOP3.LUT P1, PT, P1, PT, PT, 0x8, 0x80 ;  /* 0x000000000080781c */ /* 0x000fe20000f2e170 */
[----:B------:R-:W-:Y:S01]  /*17d0*/  IMAD.MOV.U32 R15, RZ, RZ, 0x1 ;  /* 0x00000001ff0f7424 */ /* 0x000fe200078e00ff */
[----:B------:R-:W3:Y:S01]  /*17e0*/  LDC R0, c[0x0][0x374] ;  /* 0x0000dd00ff007b82 */ /* 0x000ee20000000800 */
[----:B------:R-:W-:Y:S01]  /*17f0*/  IMAD.MOV.U32 R14, RZ, RZ, RZ ;  /* 0x000000ffff0e7224 */ /* 0x000fe200078e00ff */
[----:B------:R-:W-:Y:S01]  /*1800*/  CS2R R12, SRZ ;  /* 0x00000000000c7805 */ /* 0x000fe2000001ff00 */
[----:B------:R-:W-:Y:S01]  /*1810*/  IMAD.MOV.U32 R10, RZ, RZ, 0x1 ;  /* 0x00000001ff0a7424 */ /* 0x000fe200078e00ff */
[----:B------:R-:W-:Y:S01]  /*1820*/  LOP3.LUT R17, R17, 0x20, RZ, 0xc0, !PT ;  /* 0x0000002011117812 */ /* 0x000fe200078ec0ff */
[----:B------:R-:W4:Y:S01]  /*1830*/  LDCU.64 UR24, c[0x0][0x348] ;  /* 0x00006900ff1877ac */ /* 0x000f220008000a00 */
[----:B-1----:R-:W-:-:S02]  /*1840*/  UIADD3 UR4, UPT, UPT, UR15, 0x3f, URZ ;  /* 0x0000003f0f047890 */ /* 0x002fc4000fffe0ff */
[----:B------:R-:W-:Y:S02]  /*1850*/  USEL UR7, UR7, 0x2, UP1 ;  /* 0x0000000207077887 */ /* 0x000fe40008800000 */
[----:B------:R-:W-:Y:S01]  /*1860*/  USHF.R.S32.HI UR22, URZ, 0x1f, UR4 ;  /* 0x0000001fff167899 */ /* 0x000fe20008011404 */
[----:B------:R-:W-:-:S03]  /*1870*/  UMOV UR13, URZ ;  /* 0x000000ff000d7c82 */ /* 0x000fc60008000000 */
[----:B------:R-:W-:Y:S02]  /*1880*/  ULEA.HI UR22, UR22, UR4, URZ, 0x6 ;  /* 0x0000000416167291 */ /* 0x000fe4000f8f30ff */
[----:B------:R-:W-:Y:S02]  /*1890*/  UIADD3 UR4, UPT, UPT, UR15, -0x1, URZ ;  /* 0xffffffff0f047890 */ /* 0x000fe4000fffe0ff */
[----:B------:R-:W-:Y:S02]  /*18a0*/  USHF.R.S32.HI UR22, URZ, 0x6, UR22 ;  /* 0x00000006ff167899 */ /* 0x000fe40008011416 */
[----:B------:R-:W-:Y:S02]  /*18b0*/  UISETP.GE.U32.AND UP2, UPT, UR4, -0x7f, UPT ;  /* 0xffffff810400788c */ /* 0x000fe4000bf46070 */
[----:B------:R-:W-:Y:S02]  /*18c0*/  UISETP.LT.U32.AND UP0, UPT, UR22, 0x14, UPT ;  /* 0x000000141600788c */ /* 0x000fe4000bf01070 */
[----:B------:R-:W-:-:S02]  /*18d0*/  UIADD3 UR15, UPT, UPT, UR15, 0x7e, URZ ;  /* 0x0000007e0f0f7890 */ /* 0x000fc4000fffe0ff */
[----:B------:R-:W-:-:S04]  /*18e0*/  USEL UR21, UR22, 0x14, UP0 ;  /* 0x0000001416157887 */ /* 0x000fc80008000000 */
[----:B------:R-:W-:Y:S02]  /*18f0*/  UIADD3 UR6, UPT, UPT, UR21, -0x1, URZ ;  /* 0xffffffff15067890 */ /* 0x000fe4000fffe0ff */
[----:B------:R-:W-:Y:S02]  /*1900*/  @UP2 UIADD3 UR6, UPT, UPT, UR21, URZ, URZ ;  /* 0x000000ff15062290 */ /* 0x000fe4000fffe0ff */
[----:B------:R-:W-:Y:S02]  /*1910*/  UIADD3 UR14, UPT, UPT, UR22, -UR21, URZ ;  /* 0x80000015160e7290 */ /* 0x000fe4000fffe0ff */
[----:B------:R-:W-:Y:S02]  /*1920*/  UIADD3 UR5, UPT, UPT, UR6, 0x1, URZ ;  /* 0x0000000106057890 */ /* 0x000fe4000fffe0ff */
[----:B--2-4-:R-:W-:-:S12]  /*1930*/  UIADD3 UR6, UPT, UPT, -UR6, URZ, URZ ;  /* 0x000000ff06067290 */ /* 0x014fd8000fffe1ff */
.L_x_43:
[----:B------:R-:W-:Y:S01]  /*1940*/  UISETP.NE.AND UP0, UPT, UR37, URZ, UPT ;  /* 0x000000ff2500728c */ /* 0x000fe2000bf05270 */
[----:B------:R-:W1:Y:S08]  /*1950*/  S2UR UR37, SR_CgaCtaId ;  /* 0x00000000002579c3 */ /* 0x000e700000008800 */
[----:B------:R-:W-:Y:S05]  /*1960*/  BRA.U UP0, `(.L_x_24) ;  /* 0x0000000100347547 */ /* 0x000fea000b800000 */
[----:B------:R-:W2:Y:S01]  /*1970*/  S2R R2, SR_CgaCtaId ;  /* 0x0000000000027919 */ /* 0x000ea20000008800 */
[----:B------:R-:W-:-:S04]  /*1980*/  MOV R3, 0x400 ;  /* 0x0000040000037802 */ /* 0x000fc80000000f00 */
[----:B--2---:R-:W-:Y:S02]  /*1990*/  LEA R3, R2, R3, 0x18 ;  /* 0x0000000302037211 */ /* 0x004fe400078ec0ff */
[----:B------:R-:W-:-:S03]  /*19a0*/  SHF.L.U32 R2, R10, 0x1f, RZ ;  /* 0x0000001f0a027819 */ /* 0x000fc600000006ff */
[----:B------:R-:W-:-:S04]  /*19b0*/  IMAD R3, R12, 0x8, R3 ;  /* 0x000000080c037824 */ /* 0x000fc800078e0203 */
[----:B------:R-:W2:Y:S02]  /*19c0*/  SYNCS.PHASECHK.TRANS64.TRYWAIT P0, [R3+URZ+0x1d0], R2 ;  /* 0x0001d002030075a7 */ /* 0x000ea400080011ff */
[----:B--2---:R-:W-:Y:S05]  /*19d0*/  @!P0 BRA `(.L_x_25) ;  /* 0x0000006000a48947 */ /* 0x004fea0003800000 */
.L_x_130:
[----:B------:R-:W-:Y:S01]  /*19e0*/  VIADD R12, R12, 0x1 ;  /* 0x000000010c0c7836 */ /* 0x000fe20000000000 */
[----:B------:R2:W-:Y:S04]  /*19f0*/  SYNCS.ARRIVE.TRANS64.A1T0 RZ, [R3+URZ+0x1c0], RZ ;  /* 0x0001c0ff03ff79a7 */ /* 0x0005e800081000ff */
[----:B------:R-:W-:-:S04]  /*1a00*/  ISETP.NE.AND P0, PT, R12, 0x2, PT ;  /* 0x000000020c00780c */ /* 0x000fc80003f05270 */
[----:B------:R-:W-:Y:S02]  /*1a10*/  SEL R12, R12, RZ, P0 ;  /* 0x000000ff0c0c7207 */ /* 0x000fe40000000000 */
[----:B--2---:R-:W-:-:S04]  /*1a20*/  SEL R3, RZ, 0x1, P0 ;  /* 0x00000001ff037807 */ /* 0x004fc80000000000 */
[----:B------:R-:W-:-:S07]  /*1a30*/  LOP3.LUT R10, R10, R3, RZ, 0x3c, !PT ;  /* 0x000000030a0a7212 */ /* 0x000fce00078e3cff */
.L_x_24:
[----:B------:R-:W-:Y:S01]  /*1a40*/  UMOV UR4, 0x400 ;  /* 0x0000040000047882 */ /* 0x000fe20000000000 */
[----:B------:R-:W-:Y:S01]  /*1a50*/  LEA.HI R3, R165, R165, RZ, 0x1 ;  /* 0x000000a5a5037211 */ /* 0x000fe200078f08ff */
[----:B-1----:R-:W-:Y:S01]  /*1a60*/  ULEA UR4, UR37, UR4, 0x18 ;  /* 0x0000000425047291 */ /* 0x002fe2000f8ec0ff */
[----:B------:R-:W-:Y:S01]  /*1a70*/  SHF.L.U32 R2, R15, 0x1f, RZ ;  /* 0x0000001f0f027819 */ /* 0x000fe200000006ff */
[----:B------:R-:W-:Y:S01]  /*1a80*/  UISETP.GE.U32.AND UP0, UPT, UR15, 0x7f, UPT ;  /* 0x0000007f0f00788c */ /* 0x000fe2000bf06070 */
[----:B------:R-:W-:Y:S01]  /*1a90*/  R2UR UR35, R16 ;  /* 0x00000000102372ca */ /* 0x000fe200000e0000 */
[----:B------:R-:W-:Y:S01]  /*1aa0*/  ULEA UR8, UR13, UR4, 0x3 ;  /* 0x000000040d087291 */ /* 0x000fe2000f8e18ff */
[----:B------:R-:W-:Y:S01]  /*1ab0*/  IMAD.SHL.U32 R3, R3, 0x80, RZ ;  /* 0x0000008003037824 */ /* 0x000fe200078e00ff */
[----:B------:R-:W-:Y:S01]  /*1ac0*/  R2UR UR11, R17 ;  /* 0x00000000110b72ca */ /* 0x000fe200000e0000 */
[----:B------:R-:W-:-:S03]  /*1ad0*/  UMOV UR23, URZ ;  /* 0x000000ff00177c82 */ /* 0x000fc60008000000 */
[----:B------:R-:W-:-:S03]  /*1ae0*/  LOP3.LUT R3, R3, 0xffffff00, RZ, 0xc0, !PT ;  /* 0xffffff0003037812 */ /* 0x000fc600078ec0ff */
[----:B------:R1:W2:Y:S01]  /*1af0*/  SYNCS.PHASECHK.TRANS64.TRYWAIT P0, [UR8+0xa0], R2 ;  /* 0x0000a002ff0075a7 */ /* 0x0002a20008001108 */
[----:B------:R-:W-:Y:S02]  /*1b00*/  R2UR UR9, R3 ;  /* 0x00000000030972ca */ /* 0x000fe400000e0000 */
[----:B------:R-:W-:-:S11]  /*1b10*/  R2UR UR8, R166 ;  /* 0x00000000a60872ca */ /* 0x000fd600000e0000 */
[----:B------:R-:W-:Y:S02]  /*1b20*/  ULOP3.LUT UR35, UR9, 0x80, UR35, 0xf8, !UPT ;  /* 0x0000008009237892 */ /* 0x000fe4000f8ef823 */
[----:B------:R-:W-:Y:S01]  /*1b30*/  ULEA UR11, UR8, UR11, 0x6 ;  /* 0x0000000b080b7291 */ /* 0x000fe2000f8e30ff */
[----:B------:R-:W-:Y:S11]  /*1b40*/  BRA.U !UP0, `(.L_x_26) ;  /* 0x0000000108c07547 */ /* 0x000ff6000b800000 */
[----:B------:R-:W-:Y:S01]  /*1b50*/  UMOV UR16, UR6 ;  /* 0x0000000600107c82 */ /* 0x000fe20008000000 */
[----:B------:R-:W-:Y:S01]  /*1b60*/  UMOV UR17, UR13 ;  /* 0x0000000d00117c82 */ /* 0x000fe20008000000 */
[----:B------:R-:W-:-:S05]  /*1b70*/  UMOV UR34, URZ ;  /* 0x000000ff00227c82 */ /* 0x000fca0008000000 */
.L_x_32:
[----:B------:R-:W-:Y:S01]  /*1b80*/  ULEA UR33, UR17, UR4, 0x3 ;  /* 0x0000000411217291 */ /* 0x000fe2000f8e18ff */
[----:B------:R-:W-:Y:S01]  /*1b90*/  @P5 MOV R3, 0x5000 ;  /* 0x0000500000035802 */ /* 0x000fe20000000f00 */
[----:B-12-4-:R-:W-:Y:S10]  /*1ba0*/  @P0 BRA `(.L_x_27) ;  /* 0x00000000000c0947 */ /* 0x016ff40003800000 */
[----:B------:R-:W-:-:S04]  /*1bb0*/  SHF.L.U32 R5, R15, 0x1f, RZ ;  /* 0x0000001f0f057819 */ /* 0x000fc800000006ff */
[----:B------:R-:W2:Y:S02]  /*1bc0*/  SYNCS.PHASECHK.TRANS64.TRYWAIT P0, [UR33+0xa0], R5 ;  /* 0x0000a005ff0075a7 */ /* 0x000ea40008001121 */
[----:B--2---:R-:W-:Y:S05]  /*1bd0*/  @!P0 BRA `(.L_x_28) ;  /* 0x0000006000388947 */ /* 0x004fea0003800000 */
.L_x_27:
[----:B------:R2:W-:Y:S01]  /*1be0*/  @P5 SYNCS.ARRIVE.TRANS64 RZ, [UR33], R3 ;  /* 0x00000003ffff59a7 */ /* 0x0005e20008000021 */
[----:B------:R-:W-:Y:S02]  /*1bf0*/  ULOP3.LUT UR8, UR7, 0x2, URZ, 0xfc, !UPT ;  /* 0x0000000207087892 */ /* 0x000fe4000f8efcff */
[----:B------:R-:W-:Y:S02]  /*1c00*/  UIADD3 UR16, UPT, UPT, UR16, 0x1, URZ ;  /* 0x0000000110107890 */ /* 0x000fe4000fffe0ff */
[----:B------:R-:W-:Y:S02]  /*1c10*/  UISETP.NE.AND UP0, UPT, UR8, 0x2, UPT ;  /* 0x000000020800788c */ /* 0x000fe4000bf05270 */
[----:B------:R-:W-:-:S07]  /*1c20*/  UISETP.NE.AND UP2, UPT, UR16, 0x1, UPT ;  /* 0x000000011000788c */ /* 0x000fce000bf45270 */
[----:B------:R-:W-:Y:S05]  /*1c30*/  BRA.U UP0, `(.L_x_29) ;  /* 0x0000000100047547 */ /* 0x000fea000b800000 */
[----:B------:R-:W-:Y:S05]  /*1c40*/  BPT.TRAP 0x1 ;  /* 0x000000040000795c */ /* 0x000fea0000300000 */
.L_x_29:
[----:B------:R-:W-:Y:S04]  /*1c50*/  BSSY.RECONVERGENT B0, `(.L_x_30) ;  /* 0x0000003000007945 */ /* 0x000fe80003800200 */
[----:B------:R-:W-:Y:S05]  /*1c60*/  @!P4 BRA `(.L_x_31) ;  /* 0x000000000004c947 */ /* 0x000fea0003800000 */
[----:B------:R-:W-:Y:S05]  /*1c70*/  BPT.TRAP 0x1 ;  /* 0x000000040000795c */ /* 0x000fea0000300000 */
.L_x_31:
[----:B------:R-:W-:Y:S05]  /*1c80*/  BSYNC.RECONVERGENT B0 ;  /* 0x0000000000007941 */ /* 0x000fea0003800200 */
.L_x_30:
[----:B------:R-:W-:Y:S02]  /*1c90*/  UIADD3 UR13, UPT, UPT, UR17, 0x1, URZ ;  /* 0x00000001110d7890 */ /* 0x000fe4000fffe0ff */
[----:B------:R-:W-:Y:S02]  /*1ca0*/  ULEA UR32, UR17, UR4, 0xd ;  /* 0x0000000411207291 */ /* 0x000fe4000f8e68ff */
[----:B------:R-:W-:Y:S02]  /*1cb0*/  UISETP.NE.AND UP0, UPT, UR13, 0x14, UPT ;  /* 0x000000140d00788c */ /* 0x000fe4000bf05270 */
[----:B------:R-:W-:Y:S02]  /*1cc0*/  UIADD3 UR28, UP1, UPT, UR24, 0x80, URZ ;  /* 0x00000080181c7890 */ /* 0x000fe4000ff3e0ff */
[----:B------:R-:W-:Y:S02]  /*1cd0*/  USEL UR9, URZ, 0x1, UP0 ;  /* 0x00000001ff097887 */ /* 0x000fe40008000000 */
[----:B------:R-:W-:-:S02]  /*1ce0*/  USEL UR13, UR13, URZ, UP0 ;  /* 0x000000ff0d0d7287 */ /* 0x000fc40008000000 */
[----:B------:R-:W-:Y:S02]  /*1cf0*/  UIADD3 UR26, UP0, UPT, UR24, 0x180, URZ ;  /* 0x00000180181a7890 */ /* 0x000fe4000ff1e0ff */
[----:B------:R-:W-:Y:S01]  /*1d00*/  ULEA UR8, UR13, UR4, 0x3 ;  /* 0x000000040d087291 */ /* 0x000fe2000f8e18ff */
[----:B------:R-:W-:Y:S01]  /*1d10*/  LOP3.LUT R15, R15, UR9, RZ, 0x3c, !PT ;  /* 0x000000090f0f7c12 */ /* 0x000fe2000f8e3cff */
[----:B------:R-:W-:Y:S02]  /*1d20*/  ULOP3.LUT UR33, UR33, 0xfefffff8, URZ, 0xc0, !UPT ;  /* 0xfefffff821217892 */ /* 0x000fe4000f8ec0ff */
[----:B------:R-:W-:Y:S01]  /*1d30*/  UIADD3.X UR29, UPT, UPT, URZ, UR25, URZ, UP1, !UPT ;  /* 0x00000019ff1d7290 */ /* 0x000fe20008ffe4ff */
[----:B-1----:R-:W-:Y:S01]  /*1d40*/  SHF.L.U32 R2, R15, 0x1f, RZ ;  /* 0x0000001f0f027819 */ /* 0x002fe200000006ff */
[----:B------:R-:W-:Y:S02]  /*1d50*/  UIADD3 UR32, UPT, UPT, UR32, 0x4600, URZ ;  /* 0x0000460020207890 */ /* 0x000fe4000fffe0ff */
[----:B------:R-:W-:Y:S01]  /*1d60*/  UIADD3.X UR27, UPT, UPT, URZ, UR25, URZ, UP0, !UPT ;  /* 0x00000019ff1b7290 */ /* 0x000fe200087fe4ff */
[----:B------:R4:W1:Y:S01]  /*1d70*/  SYNCS.PHASECHK.TRANS64.TRYWAIT P0, [UR8+0xa0], R2 ;  /* 0x0000a002ff0075a7 */ /* 0x0008620008001108 */
[----:B------:R-:W-:Y:S01]  /*1d80*/  ULEA UR8, UR17, UR4, 0xb ;  /* 0x0000000411087291 */ /* 0x000fe2000f8e58ff */
[----:B------:R-:W-:Y:S01]  /*1d90*/  UMOV UR18, 0x0 ;  /* 0x0000000000127882 */ /* 0x000fe20000000000 */
[----:B------:R-:W-:-:S02]  /*1da0*/  UMOV UR19, 0x10000000 ;  /* 0x1000000000137882 */ /* 0x000fc40000000000 */
[----:B------:R-:W-:Y:S01]  /*1db0*/  UIADD3 UR8, UPT, UPT, UR8, 0x2c600, URZ ;  /* 0x0002c60008087890 */ /* 0x000fe2000fffe0ff */
[----:B------:R2:W-:Y:S01]  /*1dc0*/  UTMALDG.3D.2CTA [UR32], [UR28], desc[UR18] ;  /* 0x000012201c0075b4 */ /* 0x0005e20008211000 */
[----:B------:R-:W-:Y:S01]  /*1dd0*/  UMOV UR10, UR34 ;  /* 0x00000022000a7c82 */ /* 0x000fe20008000000 */
[----:B------:R-:W-:Y:S01]  /*1de0*/  UMOV UR12, UR36 ;  /* 0x00000024000c7c82 */ /* 0x000fe20008000000 */
[----:B------:R-:W-:Y:S01]  /*1df0*/  UMOV UR9, UR33 ;  /* 0x0000002100097c82 */ /* 0x000fe20008000000 */
[----:B------:R-:W-:Y:S01]  /*1e00*/  UMOV UR23, UR5 ;  /* 0x0000000500177c82 */ /* 0x000fe20008000000 */
[----:B------:R-:W-:-:S03]  /*1e10*/  UMOV UR17, UR13 ;  /* 0x0000000d00117c82 */ /* 0x000fc60008000000 */
[----:B------:R4:W-:Y:S01]  /*1e20*/  UTMALDG.3D.2CTA [UR8], [UR26], desc[UR18] ;  /* 0x000012081a0075b4 */ /* 0x0009e20008211000 */
[----:B--2---:R-:W-:Y:S01]  /*1e30*/  UIADD3 UR34, UPT, UPT, UR34, 0x40, URZ ;  /* 0x0000004022227890 */ /* 0x004fe2000fffe0ff */
[----:B------:R-:W-:Y:S11]  /*1e40*/  BRA.U UP2, `(.L_x_32) ;  /* 0xfffffffd024c7547 */ /* 0x000ff6000b83ffff */
.L_x_26:
[----:B----4-:R-:W-:Y:S01]  /*1e50*/  ULEA UR8, UR13, UR4, 0x3 ;  /* 0x000000040d087291 */ /* 0x010fe2000f8e18ff */
[----:B-1----:R-:W-:Y:S01]  /*1e60*/  SHF.L.U32 R2, R15, 0x1f, RZ ;  /* 0x0000001f0f027819 */ /* 0x002fe200000006ff */
[----:B------:R-:W-:Y:S01]  /*1e70*/  @!P1 SYNCS.ARRIVE.TRANS64.A1T0 RZ, [UR4+0x158], RZ ;  /* 0x000158ffffff99a7 */ /* 0x000fe20008100004 */
[----:B------:R-:W-:-:S06]  /*1e80*/  UISETP.GT.AND UP0, UPT, UR22, UR21, UPT ;  /* 0x000000151600728c */ /* 0x000fcc000bf04270 */
[----:B--2---:R1:W2:Y:S03]  /*1e90*/  SYNCS.PHASECHK.TRANS64.TRYWAIT P0, [UR8+0xa0], R2 ;  /* 0x0000a002ff0075a7 */ /* 0x0042a60008001108 */
[----:B------:R-:W-:Y:S05]  /*1ea0*/  BRA.U !UP0, `(.L_x_33) ;  /* 0x0000000108c07547 */ /* 0x000fea000b800000 */
[----:B------:R-:W-:Y:S01]  /*1eb0*/  UIADD3 UR26, UPT, UPT, UR14, UR23, URZ ;  /* 0x000000170e1a7290 */ /* 0x000fe2000fffe0ff */
[----:B------:R-:W-:-:S11]  /*1ec0*/  UMOV UR27, UR13 ;  /* 0x0000000d001b7c82 */ /* 0x000fd60008000000 */
.L_x_39:
[----:B------:R-:W-:Y:S01]  /*1ed0*/  ULEA UR17, UR27, UR4, 0x3 ;  /* 0x000000041b117291 */ /* 0x000fe2000f8e18ff */
[----:B--2---:R-:W-:Y:S01]  /*1ee0*/  @P5 MOV R3, 0x5000 ;  /* 0x0000500000035802 */ /* 0x004fe20000000f00 */
[----:B-12---:R-:W-:Y:S10]  /*1ef0*/  @P0 BRA `(.L_x_34) ;  /* 0x00000000000c0947 */ /* 0x006ff40003800000 */
[----:B------:R-:W-:-:S04]  /*1f00*/  SHF.L.U32 R5, R15, 0x1f, RZ ;  /* 0x0000001f0f057819 */ /* 0x000fc800000006ff */
[----:B------:R-:W2:Y:S02]  /*1f10*/  SYNCS.PHASECHK.TRANS64.TRYWAIT P0, [UR17+0xa0], R5 ;  /* 0x0000a005ff0075a7 */ /* 0x000ea40008001111 */
[----:B--2---:R-:W-:Y:S05]  /*1f20*/  @!P0 BRA `(.L_x_35) ;  /* 0x0000005c007c8947 */ /* 0x004fea0003800000 */
.L_x_34:
[----:B------:R2:W-:Y:S01]  /*1f30*/  @P5 SYNCS.ARRIVE.TRANS64 RZ, [UR17], R3 ;  /* 0x00000003ffff59a7 */ /* 0x0005e20008000011 */
[----:B------:R-:W-:-:S04]  /*1f40*/  ULOP3.LUT UR8, UR7, 0x2, URZ, 0xfc, !UPT ;  /* 0x0000000207087892 */ /* 0x000fc8000f8efcff */
[----:B------:R-:W-:-:S09]  /*1f50*/  UISETP.NE.AND UP0, UPT, UR8, 0x2, UPT ;  /* 0x000000020800788c */ /* 0x000fd2000bf05270 */
[----:B------:R-:W-:Y:S05]  /*1f60*/  BRA.U UP0, `(.L_x_36) ;  /* 0x0000000100047547 */ /* 0x000fea000b800000 */
[----:B------:R-:W-:Y:S05]  /*1f70*/  BPT.TRAP 0x1 ;  /* 0x000000040000795c */ /* 0x000fea0000300000 */
.L_x_36:
[----:B------:R-:W-:Y:S04]  /*1f80*/  BSSY.RECONVERGENT B0, `(.L_x_37) ;  /* 0x0000003000007945 */ /* 0x000fe80003800200 */
[----:B------:R-:W-:Y:S05]  /*1f90*/  @!P4 BRA `(.L_x_38) ;  /* 0x000000000004c947 */ /* 0x000fea0003800000 */
[----:B------:R-:W-:Y:S05]  /*1fa0*/  BPT.TRAP 0x1 ;  /* 0x000000040000795c */ /* 0x000fea0000300000 */
.L_x_38:
[----:B------:R-:W-:Y:S05]  /*1fb0*/  BSYNC.RECONVERGENT B0 ;  /* 0x0000000000007941 */ /* 0x000fea0003800200 */
.L_x_37:
        /* <DEDUP_REMOVED lines=9> */
[----:B------:R-:W-:Y:S02]  /*2050*/  USHF.L.U32 UR18, UR23, 0x6, URZ ;  /* 0x0000000617127899 */ /* 0x000fe400080006ff */
[----:B------:R-:W-:Y:S01]  /*2060*/  ULOP3.LUT UR17, UR17, 0xfefffff8, URZ, 0xc0, !UPT ;  /* 0xfefffff811117892 */ /* 0x000fe2000f8ec0ff */
[----:B-1----:R-:W-:Y:S01]  /*2070*/  SHF.L.U32 R2, R15, 0x1f, RZ ;  /* 0x0000001f0f027819 */ /* 0x002fe200000006ff */
[----:B------:R-:W-:Y:S02]  /*2080*/  UIADD3 UR16, UPT, UPT, UR16, 0x4600, URZ ;  /* 0x0000460010107890 */ /* 0x000fe4000fffe0ff */
[----:B------:R-:W-:Y:S01]  /*2090*/  UIADD3.X UR33, UPT, UPT, URZ, UR25, URZ, UP1, !UPT ;  /* 0x00000019ff217290 */ /* 0x000fe20008ffe4ff */
[----:B------:R4:W1:Y:S01]  /*20a0*/  SYNCS.PHASECHK.TRANS64.TRYWAIT P0, [UR8+0xa0], R2 ;  /* 0x0000a002ff0075a7 */ /* 0x0008620008001108 */
[----:B------:R-:W-:-:S02]  /*20b0*/  ULEA UR8, UR27, UR4, 0xb ;  /* 0x000000041b087291 */ /* 0x000fc4000f8e58ff */
[----:B------:R-:W-:Y:S02]  /*20c0*/  UIADD3.X UR31, UPT, UPT, URZ, UR25, URZ, UP0, !UPT ;  /* 0x00000019ff1f7290 */ /* 0x000fe400087fe4ff */
[----:B------:R-:W-:Y:S01]  /*20d0*/  UIADD3 UR8, UPT, UPT, UR8, 0x2c600, URZ ;  /* 0x0002c60008087890 */ /* 0x000fe2000fffe0ff */
[----:B------:R-:W-:Y:S01]  /*20e0*/  UMOV UR28, 0x0 ;  /* 0x00000000001c7882 */ /* 0x000fe20000000000 */
[----:B------:R-:W-:Y:S01]  /*20f0*/  UMOV UR29, 0x10000000 ;  /* 0x10000000001d7882 */ /* 0x000fe20000000000 */
[----:B------:R-:W-:Y:S01]  /*2100*/  UMOV UR19, UR35 ;  /* 0x0000002300137c82 */ /* 0x000fe20008000000 */
[----:B------:R-:W-:Y:S01]  /*2110*/  UMOV UR20, UR36 ;  /* 0x0000002400147c82 */ /* 0x000fe20008000000 */
[----:B------:R-:W-:Y:S01]  /*2120*/  UMOV UR12, UR36 ;  /* 0x00000024000c7c82 */ /* 0x000fe20008000000 */
[----:B------:R-:W-:Y:S01]  /*2130*/  UMOV UR9, UR17 ;  /* 0x0000001100097c82 */ /* 0x000fe20008000000 */
[----:B------:R-:W-:Y:S01]  /*2140*/  UMOV UR10, UR18 ;  /* 0x00000012000a7c82 */ /* 0x000fe20008000000 */
[----:B------:R4:W-:Y:S01]  /*2150*/  UTMALDG.3D.2CTA [UR16], [UR32], desc[UR28] ;  /* 0x00001c10200075b4 */ /* 0x0009e20008211000 */
[----:B------:R-:W-:Y:S01]  /*2160*/  UIADD3 UR23, UPT, UPT, UR23, 0x1, URZ ;  /* 0x0000000117177890 */ /* 0x000fe2000fffe0ff */
[----:B------:R-:W-:-:S03]  /*2170*/  UMOV UR27, UR13 ;  /* 0x0000000d001b7c82 */ /* 0x000fc60008000000 */
[----:B------:R-:W-:Y:S01]  /*2180*/  UISETP.NE.AND UP0, UPT, UR23, UR26, UPT ;  /* 0x0000001a1700728c */ /* 0x000fe2000bf05270 */
[----:B------:R4:W-:Y:S08]  /*2190*/  UTMALDG.3D.2CTA [UR8], [UR30], desc[UR28] ;  /* 0x00001c081e0075b4 */ /* 0x0009f00008211000 */
[----:B----4-:R-:W-:Y:S05]  /*21a0*/  BRA.U UP0, `(.L_x_39) ;  /* 0xfffffffd00487547 */ /* 0x010fea000b83ffff */
.L_x_33:
[C---:B-1----:R-:W-:Y:S01]  /*21b0*/  LEA R2, R14.reuse, UR4, 0x3 ;  /* 0x000000040e027c11 */ /* 0x042fe2000f8e18ff */
[----:B------:R-:W-:Y:S01]  /*21c0*/  NOP ;  /* 0x0000000000007918 */ /* 0x000fe20000000000 */
[----:B--2---:R-:W-:Y:S02]  /*21d0*/  SHF.L.U32 R3, R13, 0x1f, RZ ;  /* 0x0000001f0d037819 */ /* 0x004fe400000006ff */
[----:B------:R-:W-:Y:S02]  /*21e0*/  LEA R4, R14, UR4, 0x4 ;  /* 0x000000040e047c11 */ /* 0x000fe4000f8e20ff */
[----:B------:R-:W1:Y:S02]  /*21f0*/  SYNCS.PHASECHK.TRANS64.TRYWAIT P0, [R2+URZ+0x160], R3 ;  /* 0x00016003020075a7 */ /* 0x000e6400080011ff */
[----:B-1----:R-:W-:Y:S05]  /*2200*/  @!P0 BRA `(.L_x_40) ;  /* 0x0000005800dc8947 */ /* 0x002fea0003800000 */
.L_x_133:
[----:B------:R-:W2:Y:S01]  /*2210*/  LDS.128 R4, [R4+0x1f0] ;  /* 0x0001f00004047984 */ /* 0x000ea20000000c00 */
[----:B------:R-:W-:Y:S01]  /*2220*/  ISETP.GE.AND P0, PT, R72, 0x1, PT ;  /* 0x000000014800780c */ /* 0x000fe20003f06270 */
[----:B-1----:R-:W-:Y:S01]  /*2230*/  VIADD R2, R2, 0x170 ;  /* 0x0000017002027836 */ /* 0x002fe20000000000 */
[----:B------:R-:W-:Y:S01]  /*2240*/  @!PT LDS RZ, [RZ] ;  /* 0x00000000fffff984 */ /* 0x000fe20000000800 */
[----:B------:R-:W-:Y:S01]  /*2250*/  @!PT LDS RZ, [RZ] ;  /* 0x00000000fffff984 */ /* 0x000fe20000000800 */
[----:B------:R-:W-:Y:S01]  /*2260*/  @!PT LDS RZ, [RZ] ;  /* 0x00000000fffff984 */ /* 0x000fe20000000800 */
[----:B------:R-:W-:Y:S01]  /*2270*/  @!PT LDS RZ, [RZ] ;  /* 0x00000000fffff984 */ /* 0x000fe20000000800 */
[----:B------:R1:W-:Y:S06]  /*2280*/  MEMBAR.ALL.CTA ;  /* 0x0000000000007992 */ /* 0x0003ec0000008000 */
[----:B-1----:R-:W1:Y:S01]  /*2290*/  FENCE.VIEW.ASYNC.S ;  /* 0x00000000000073c6 */ /* 0x002e620000000000 */
[----:B------:R-:W-:-:S04]  /*22a0*/  PRMT R2, RZ, 0x654, R2 ;  /* 0x00000654ff027816 */ /* 0x000fc80000000002 */
[----:B-1----:R1:W-:Y:S01]  /*22b0*/  SYNCS.ARRIVE.TRANS64.RED.A1T0 RZ, [R2+URZ], RZ ;  /* 0x000000ff02ff79a7 */ /* 0x0023e200081004ff */
[----:B--2---:R-:W-:-:S13]  /*22c0*/  LOP3.LUT P2, RZ, R6, 0x1, RZ, 0xc0, !PT ;  /* 0x0000000106ff7812 */ /* 0x004fda000784c0ff */
[----:B------:R-:W-:Y:S01]  /*22d0*/  @P2 SHF.R.U32.HI R3, RZ, 0x10, R5 ;  /* 0x00000010ff032819 */ /* 0x000fe20000011605 */
[----:B------:R-:W-:Y:S01]  /*22e0*/  VOTEU.ANY UP0, P2 ;  /* 0x0000000000ff7886 */ /* 0x000fe20001000100 */
[----:B------:R-:W-:Y:S02]  /*22f0*/  @P2 MOV R11, R4 ;  /* 0x00000004000b2202 */ /* 0x000fe40000000f00 */
[----:B------:R-:W-:Y:S02]  /*2300*/  @P2 R2UR.BROADCAST UR8, R3 ;  /* 0x00000000030822ca */ /* 0x000fe400008e0000 */
[----:B------:R-:W-:-:S11]  /*2310*/  @P2 LOP3.LUT R8, R5, 0xffff, RZ, 0xc0, !PT ;  /* 0x0000ffff05082812 */ /* 0x000fd600078ec0ff */
[----:B------:R-:W-:Y:S01]  /*2320*/  @UP0 UMOV UR36, UR8 ;  /* 0x0000000800240c82 */ /* 0x000fe20008000000 */
[----:B-1----:R-:W-:Y:S05]  /*2330*/  @!P0 BRA `(.L_x_41) ;  /* 0x0000000000b88947 */ /* 0x002fea0003800000 */
[----:B------:R-:W3:Y:S01]  /*2340*/  LDC.64 R4, c[0x0][0xb18] ;  /* 0x0002c600ff047b82 */ /* 0x000ee20000000a00 */
[----:B------:R-:W-:-:S07]  /*2350*/  ISETP.NE.AND P3, PT, R72, 0x1, PT ;  /* 0x000000014800780c */ /* 0x000fce0003f65270 */
[----:B------:R-:W1:Y:S08]  /*2360*/  LDC.64 R6, c[0x0][0xb10] ;  /* 0x0002c400ff067b82 */ /* 0x000e700000000a00 */
[----:B------:R-:W2:Y:S08]  /*2370*/  LDC R18, c[0x0][0xb20] ;  /* 0x0002c800ff127b82 */ /* 0x000eb00000000800 */
[----:B------:R-:W4:Y:S01]  /*2380*/  LDC R20, c[0x0][0xb0c] ;  /* 0x0002c300ff147b82 */ /* 0x000f220000000800 */
[----:B---3--:R-:W-:Y:S01]  /*2390*/  IMAD.HI.U32 R19, R0, R5, RZ ;  /* 0x0000000500137227 */ /* 0x008fe200078e00ff */
[----:B------:R-:W-:-:S03]  /*23a0*/  ISETP.NE.AND P0, PT, R4, 0x1, PT ;  /* 0x000000010400780c */ /* 0x000fc60003f05270 */
[----:B------:R-:W-:-:S03]  /*23b0*/  IMAD.HI.U32 R5, R8, R5, RZ ;  /* 0x0000000508057227 */ /* 0x000fc600078e00ff */
[----:B------:R-:W3:Y:S01]  /*23c0*/  LDC.64 R2, c[0x0][0xb28] ;  /* 0x0002ca00ff027b82 */ /* 0x000ee20000000a00 */
[----:B-1----:R-:W-:-:S04]  /*23d0*/  IMAD.HI.U32 R22, R9, R6, RZ ;  /* 0x0000000609167227 */ /* 0x002fc800078e00ff */
[----:B------:R-:W-:Y:S01]  /*23e0*/  IMAD.HI.U32 R24, R11, R6, RZ ;  /* 0x000000060b187227 */ /* 0x000fe200078e00ff */
[----:B------:R-:W-:Y:S02]  /*23f0*/  SHF.R.U32.HI R22, RZ, R7, R22 ;  /* 0x00000007ff167219 */ /* 0x000fe40000011616 */
[-C--:B--2---:R-:W-:Y:S02]  /*2400*/  SHF.R.U32.HI R19, RZ, R18.reuse, R19 ;  /* 0x00000012ff137219 */ /* 0x084fe40000011613 */
[----:B------:R-:W-:Y:S02]  /*2410*/  SHF.R.U32.HI R5, RZ, R18, R5 ;  /* 0x00000012ff057219 */ /* 0x000fe40000011605 */
[----:B------:R-:W-:Y:S02]  /*2420*/  SEL R19, R0, R19, !P0 ;  /* 0x0000001300137207 */ /* 0x000fe40004000000 */
[----:B------:R-:W-:Y:S02]  /*2430*/  SHF.R.U32.HI R24, RZ, R7, R24 ;  /* 0x00000007ff187219 */ /* 0x000fe40000011618 */
[----:B----4-:R-:W-:-:S02]  /*2440*/  ISETP.NE.AND P1, PT, R20, 0x1, PT ;  /* 0x000000011400780c */ /* 0x010fc40003f25270 */
[----:B------:R-:W-:Y:S02]  /*2450*/  SEL R5, R8, R5, !P0 ;  /* 0x0000000508057207 */ /* 0x000fe40004000000 */
[----:B------:R-:W-:Y:S02]  /*2460*/  SEL R21, R9, R22, !P1 ;  /* 0x0000001609157207 */ /* 0x000fe40004800000 */
[----:B------:R-:W-:Y:S01]  /*2470*/  SEL R7, R11, R24, !P1 ;  /* 0x000000180b077207 */ /* 0x000fe20004800000 */
[----:B---3--:R-:W-:-:S04]  /*2480*/  IMAD.HI.U32 R22, R19, R2, RZ ;  /* 0x0000000213167227 */ /* 0x008fc800078e00ff */
[----:B------:R-:W-:Y:S01]  /*2490*/  IMAD.HI.U32 R6, R21, R2, RZ ;  /* 0x0000000215067227 */ /* 0x000fe200078e00ff */
[----:B------:R-:W-:-:S04]  /*24a0*/  @P3 SHF.R.U32.HI R19, RZ, R3, R22 ;  /* 0x00000003ff133219 */ /* 0x000fc80000011616 */
[----:B------:R-:W-:Y:S01]  /*24b0*/  @P3 SHF.R.U32.HI R21, RZ, R3, R6 ;  /* 0x00000003ff153219 */ /* 0x000fe20000011606 */
[----:B------:R-:W-:-:S04]  /*24c0*/  IMAD R19, R72, R19, RZ ;  /* 0x0000001348137224 */ /* 0x000fc800078e02ff */
[----:B------:R-:W-:Y:S01]  /*24d0*/  IMAD R6, R72, R21, RZ ;  /* 0x0000001548067224 */ /* 0x000fe200078e02ff */
[C---:B------:R-:W-:Y:S02]  /*24e0*/  ISETP.GE.AND P0, PT, R5.reuse, R19, PT ;  /* 0x000000130500720c */ /* 0x040fe40003f06270 */
[----:B------:R-:W-:Y:S02]  /*24f0*/  IADD3 R19, PT, PT, -R5, RZ, RZ ;  /* 0x000000ff05137210 */ /* 0x000fe40007ffe1ff */
[----:B------:R-:W-:Y:S01]  /*2500*/  ISETP.GE.OR P0, PT, R7, R6, P0 ;  /* 0x000000060700720c */ /* 0x000fe20000706670 */
[----:B------:R-:W-:-:S04]  /*2510*/  IMAD.HI.U32 R6, R5, R2, RZ ;  /* 0x0000000205067227 */ /* 0x000fc800078e00ff */
[----:B------:R-:W-:Y:S01]  /*2520*/  IMAD R8, R4, R19, R8 ;  /* 0x0000001304087224 */ /* 0x000fe200078e0208 */
[----:B------:R-:W-:-:S04]  /*2530*/  SHF.R.U32.HI R6, RZ, R3, R6 ;  /* 0x00000003ff067219 */ /* 0x000fc80000011606 */
[----:B------:R-:W-:-:S03]  /*2540*/  SEL R6, R5, R6, !P3 ;  /* 0x0000000605067207 */ /* 0x000fc60005800000 */
[----:B------:R-:W-:-:S04]  /*2550*/  @!P0 IMAD.HI.U32 R18, R7, R2, RZ ;  /* 0x0000000207128227 */ /* 0x000fc800078e00ff */
[----:B------:R-:W-:Y:S01]  /*2560*/  IMAD.MOV R2, RZ, RZ, -R6 ;  /* 0x000000ffff027224 */ /* 0x000fe200078e0a06 */
[----:B------:R-:W-:-:S03]  /*2570*/  @!P0 SHF.R.U32.HI R18, RZ, R3, R18 ;  /* 0x00000003ff128219 */ /* 0x000fc60000011612 */
[----:B------:R-:W-:Y:S01]  /*2580*/  IMAD R2, R72, R2, R5 ;  /* 0x0000000248027224 */ /* 0x000fe200078e0205 */
        /* <DEDUP_REMOVED lines=9> */
.L_x_41:
[----:B------:R-:W1:Y:S02]  /*2620*/  LDCU UR8, c[0x0][0xb30] ;  /* 0x00016600ff0877ac */ /* 0x000e640008000800 */
[----:B-1----:R-:W-:-:S09]  /*2630*/  UISETP.NE.AND UP0, UPT, UR8, 0x1, UPT ;  /* 0x000000010800788c */ /* 0x002fd2000bf05270 */
[----:B------:R-:W-:Y:S05]  /*2640*/  BRA.U UP0, `(.L_x_42) ;  /* 0x0000000100407547 */ /* 0x000fea000b800000 */
[----:B------:R-:W1:Y:S08]  /*2650*/  LDC.64 R4, c[0x0][0xb10] ;  /* 0x0002c400ff047b82 */ /* 0x000e700000000a00 */
[----:B------:R-:W2:Y:S08]  /*2660*/  LDC.64 R2, c[0x0][0xb18] ;  /* 0x0002c600ff027b82 */ /* 0x000eb00000000a00 */
[----:B------:R-:W4:Y:S08]  /*2670*/  LDC R6, c[0x0][0xb20] ;  /* 0x0002c800ff067b82 */ /* 0x000f300000000800 */
[----:B------:R-:W3:Y:S01]  /*2680*/  LDC R18, c[0x0][0xb0c] ;  /* 0x0002c300ff127b82 */ /* 0x000ee20000000800 */
[----:B-1----:R-:W-:-:S05]  /*2690*/  IMAD.HI.U32 R4, R11, R4, RZ ;  /* 0x000000040b047227 */ /* 0x002fca00078e00ff */
[----:B------:R-:W-:Y:S01]  /*26a0*/  SHF.R.U32.HI R4, RZ, R5, R4 ;  /* 0x00000005ff047219 */ /* 0x000fe20000011604 */
[----:B--2---:R-:W-:Y:S01]  /*26b0*/  IMAD.HI.U32 R3, R8, R3, RZ ;  /* 0x0000000308037227 */ /* 0x004fe200078e00ff */
[----:B------:R-:W-:-:S04]  /*26c0*/  ISETP.NE.AND P0, PT, R2, 0x1, PT ;  /* 0x000000010200780c */ /* 0x000fc80003f05270 */
[----:B----4-:R-:W-:-:S04]  /*26d0*/  SHF.R.U32.HI R3, RZ, R6, R3 ;  /* 0x00000006ff037219 */ /* 0x010fc80000011603 */
[----:B------:R-:W-:Y:S02]  /*26e0*/  SEL R3, R8, R3, !P0 ;  /* 0x0000000308037207 */ /* 0x000fe40004000000 */
[----:B---3--:R-:W-:-:S04]  /*26f0*/  ISETP.NE.AND P1, PT, R18, 0x1, PT ;  /* 0x000000011200780c */ /* 0x008fc80003f25270 */
[----:B------:R-:W-:-:S05]  /*2700*/  SEL R4, R11, R4, !P1 ;  /* 0x000000040b047207 */ /* 0x000fca0004800000 */
[----:B------:R-:W-:Y:S02]  /*2710*/  IMAD.IADD R5, R3, 0x1, -R4 ;  /* 0x0000000103057824 */ /* 0x000fe400078e0a04 */
[----:B------:R-:W-:Y:S02]  /*2720*/  IMAD.IADD R3, R4, 0x1, -R3 ;  /* 0x0000000104037824 */ /* 0x000fe400078e0a03 */
[----:B------:R-:W-:Y:S02]  /*2730*/  IMAD R11, R5, R18, R11 ;  /* 0x00000012050b7224 */ /* 0x000fe400078e020b */
[----:B------:R-:W-:-:S07]  /*2740*/  IMAD R8, R3, R2, R8 ;  /* 0x0000000203087224 */ /* 0x000fce00078e0208 */
.L_x_42:
[----:B------:R-:W-:Y:S01]  /*2750*/  VIADD R14, R14, 0x1 ;  /* 0x000000010e0e7836 */ /* 0x000fe20000000000 */
[----:B------:R-:W-:Y:S01]  /*2760*/  PLOP3.LUT P1, PT, PT, PT, PT, 0x80, 0x8 ;  /* 0x000000000008781c */ /* 0x000fe20003f2f070 */
[----:B------:R-:W-:Y:S02]  /*2770*/  IMAD.IADD R165, R11, 0x1, R164 ;  /* 0x000000010ba57824 */ /* 0x000fe400078e02a4 */
[----:B------:R-:W-:Y:S01]  /*2780*/  IMAD.IADD R166, R8, 0x1, R145 ;  /* 0x0000000108a67824 */ /* 0x000fe200078e0291 */
[----:B------:R-:W-:-:S04]  /*2790*/  ISETP.NE.AND P0, PT, R14, 0x2, PT ;  /* 0x000000020e00780c */ /* 0x000fc80003f05270 */
[----:B------:R-:W-:Y:S02]  /*27a0*/  SEL R2, RZ, 0x1, P0 ;  /* 0x00000001ff027807 */ /* 0x000fe40000000000 */
[----:B------:R-:W-:Y:S02]  /*27b0*/  SEL R14, R14, RZ, P0 ;  /* 0x000000ff0e0e7207 */ /* 0x000fe40000000000 */
[----:B------:R-:W-:Y:S01]  /*27c0*/  LOP3.LUT R13, R13, R2, RZ, 0x3c, !PT ;  /* 0x000000020d0d7212 */ /* 0x000fe200078e3cff */
[----:B------:R-:W-:Y:S06]  /*27d0*/  @P2 BRA `(.L_x_43) ;  /* 0xfffffff000582947 */ /* 0x000fec000383ffff */
[----:B------:R-:W-:Y:S01]  /*27e0*/  UIADD3 UR4, UPT, UPT, UR4, 0xa0, URZ ;  /* 0x000000a004047890 */ /* 0x000fe2000fffe0ff */
[----:B------:R-:W-:-:S03]  /*27f0*/  SHF.L.U32 R3, R15, 0x1f, RZ ;  /* 0x0000001f0f037819 */ /* 0x000fc600000006ff */
[----:B------:R-:W-:-:S09]  /*2800*/  ULEA UR5, UR13, UR4, 0x3 ;  /* 0x000000040d057291 */ /* 0x000fd2000f8e18ff */
[----:B------:R-:W1:Y:S02]  /*2810*/  SYNCS.PHASECHK.TRANS64.TRYWAIT P0, [UR5], R3 ;  /* 0x00000003ff0075a7 */ /* 0x000e640008001105 */
[----:B-1----:R-:W-:Y:S05]  /*2820*/  @!P0 BRA `(.L_x_44) ;  /* 0x0000005400688947 */ /* 0x002fea0003800000 */
.L_x_135:
[----:B------:R-:W-:-:S04]  /*2830*/  UIADD3 UR6, UPT, UPT, UR13, 0x1, URZ ;  /* 0x000000010d067890 */ /* 0x000fc8000fffe0ff */
[----:B------:R-:W-:-:S04]  /*2840*/  UISETP.NE.AND UP0, UPT, UR6, 0x14, UPT ;  /* 0x000000140600788c */ /* 0x000fc8000bf05270 */
[----:B------:R-:W-:Y:S02]  /*2850*/  USEL UR7, URZ, 0x1, UP0 ;  /* 0x00000001ff077887 */ /* 0x000fe40008000000 */
[----:B------:R-:W-:-:S04]  /*2860*/  USEL UR6, UR6, URZ, UP0 ;  /* 0x000000ff06067287 */ /* 0x000fc80008000000 */
[----:B------:R-:W-:Y:S01]  /*2870*/  ULEA UR5, UR6, UR4, 0x3 ;  /* 0x0000000406057291 */ /* 0x000fe2000f8e18ff */
[----:B------:R-:W-:-:S04]  /*2880*/  LOP3.LUT R2, R15, UR7, RZ, 0x3c, !PT ;  /* 0x000000070f027c12 */ /* 0x000fc8000f8e3cff */
[----:B-1----:R-:W-:-:S04]  /*2890*/  SHF.L.U32 R3, R2, 0x1f, RZ ;  /* 0x0000001f02037819 */ /* 0x002fc800000006ff */
[----:B------:R-:W1:Y:S02]  /*28a0*/  SYNCS.PHASECHK.TRANS64.TRYWAIT P0, [UR5], R3 ;  /* 0x00000003ff0075a7 */ /* 0x000e640008001105 */
[----:B-1----:R-:W-:Y:S05]  /*28b0*/  @!P0 BRA `(.L_x_45) ;  /* 0x00000054005c8947 */ /* 0x002fea0003800000 */
.L_x_137:
        /* <DEDUP_REMOVED lines=9> */
.L_x_139:
        /* <DEDUP_REMOVED lines=9> */
.L_x_141:
        /* <DEDUP_REMOVED lines=9> */
.L_x_143:
        /* <DEDUP_REMOVED lines=9> */
.L_x_145:
        /* <DEDUP_REMOVED lines=9> */
.L_x_147:
        /* <DEDUP_REMOVED lines=9> */
.L_x_149:
        /* <DEDUP_REMOVED lines=9> */
.L_x_151:
        /* <DEDUP_REMOVED lines=9> */
.L_x_153:
        /* <DEDUP_REMOVED lines=9> */
.L_x_155:
        /* <DEDUP_REMOVED lines=9> */
.L_x_157:
        /* <DEDUP_REMOVED lines=9> */
.L_x_159:
        /* <DEDUP_REMOVED lines=9> */
.L_x_161:
        /* <DEDUP_REMOVED lines=9> */
.L_x_163:
        /* <DEDUP_REMOVED lines=9> */
.L_x_165:
        /* <DEDUP_REMOVED lines=9> */
.L_x_167:
        /* <DEDUP_REMOVED lines=9> */
.L_x_169:
        /* <DEDUP_REMOVED lines=9> */
.L_x_171:
[----:B------:R-:W-:-:S04]  /*3250*/  UIADD3 UR6, UPT, UPT, UR6, 0x1, URZ ;  /* 0x0000000106067890 */ /* 0x000fc8000fffe0ff */
[----:B------:R-:W-:-:S04]  /*3260*/  UISETP.NE.AND UP0, UPT, UR6, 0x14, UPT ;  /* 0x000000140600788c */ /* 0x000fc8000bf05270 */
[----:B------:R-:W-:Y:S02]  /*3270*/  USEL UR5, URZ, 0x1, UP0 ;  /* 0x00000001ff057887 */ /* 0x000fe40008000000 */
[----:B------:R-:W-:-:S04]  /*3280*/  USEL UR6, UR6, URZ, UP0 ;  /* 0x000000ff06067287 */ /* 0x000fc80008000000 */
[----:B------:R-:W-:Y:S01]  /*3290*/  ULEA UR6, UR6, UR4, 0x3 ;  /* 0x0000000406067291 */ /* 0x000fe2000f8e18ff */
[----:B-1----:R-:W-:-:S04]  /*32a0*/  LOP3.LUT R3, R2, UR5, RZ, 0x3c, !PT ;  /* 0x0000000502037c12 */ /* 0x002fc8000f8e3cff */
[----:B------:R-:W-:Y:S01]  /*32b0*/  SHF.L.U32 R3, R3, 0x1f, RZ ;  /* 0x0000001f03037819 */ /* 0x000fe200000006ff */
[----:B---3--:R-:W-:-:S07]  /*32c0*/  IMAD.U32 R0, RZ, RZ, UR6 ;  /* 0x00000006ff007e24 */ /* 0x008fce000f8e00ff */
.L_x_63:
[----:B-1----:R1:W2:Y:S02]  /*32d0*/  SYNCS.PHASECHK.TRANS64.TRYWAIT P0, [R0+URZ], R3 ;  /* 0x00000003000075a7 */ /* 0x0022a400080011ff */
[----:B--2---:R-:W-:Y:S05]  /*32e0*/  @!P0 NANOSLEEP.SYNCS 0x989680 ;  /* 0x009896800000895d */ /* 0x004fea0003900000 */
[----:B------:R-:W2:Y:S02]  /*32f0*/  @!P0 SYNCS.PHASECHK.TRANS64 P0, [R0+URZ], R3 ;  /* 0x00000003000085a7 */ /* 0x000ea400080010ff */
[----:B--2---:R-:W-:Y:S05]  /*3300*/  @P0 EXIT ;  /* 0x000000000000094d */ /* 0x004fea0003800000 */
[----:B------:R-:W-:Y:S05]  /*3310*/  BRA `(.L_x_63) ;  /* 0xfffffffc00ec7947 */ /* 0x000fea000383ffff */
.L_x_23:
[----:B------:R-:W-:-:S04]  /*3320*/  UISETP.NE.AND UP1, UPT, UR37, URZ, UPT ;  /* 0x000000ff2500728c */ /* 0x000fc8000bf25270 */
[----:B------:R-:W-:-:S09]  /*3330*/  UISETP.NE.OR UP1, UPT, UR10, 0x1, UP1 ;  /* 0x000000010a00788c */ /* 0x000fd20008f25670 */
[----:B------:R-:W-:Y:S05]  /*3340*/  BRA.U UP1, `(.L_x_64) ;  /* 0x00000005014c7547 */ /* 0x000fea000b800000 */
[----:B------:R-:W-:Y:S01]  /*3350*/  HFMA2 R11, -RZ, RZ, 0, 0 ;  /* 0x00000000ff0b7431 */ /* 0x000fe200000001ff */
[----:B------:R-:W-:Y:S01]  /*3360*/  ISETP.GE.U32.AND P2, PT, R10, 0x2, PT ;  /* 0x000000020a00780c */ /* 0x000fe20003f46070 */
[----:B------:R-:W-:Y:S01]  /*3370*/  IMAD.MOV.U32 R12, RZ, RZ, 0x1 ;  /* 0x00000001ff0c7424 */ /* 0x000fe200078e00ff */
[----:B------:R-:W-:Y:S01]  /*3380*/  CS2R R8, SRZ ;  /* 0x0000000000087805 */ /* 0x000fe2000001ff00 */
[----:B------:R-:W-:Y:S01]  /*3390*/  IMAD.MOV.U32 R3, RZ, RZ, RZ ;  /* 0x000000ffff037224 */ /* 0x000fe200078e00ff */
[----:B------:R-:W-:Y:S01]  /*33a0*/  UMOV UR4, 0x400 ;  /* 0x0000040000047882 */ /* 0x000fe20000000000 */
[----:B------:R-:W-:Y:S01]  /*33b0*/  UMOV UR6, URZ ;  /* 0x000000ff00067c82 */ /* 0x000fe20008000000 */
[----:B------:R-:W-:-:S12]  /*33c0*/  ULEA UR37, UR37, UR4, 0x18 ;  /* 0x0000000425257291 */ /* 0x000fd8000f8ec0ff */
.L_x_68:
[----:B------:R-:W-:Y:S02]  /*33d0*/  LEA R0, R3, UR37, 0x3 ;  /* 0x0000002503007c11 */ /* 0x000fe4000f8e18ff */
[----:B------:R-:W-:-:S03]  /*33e0*/  SHF.L.U32 R5, R8, 0x1f, RZ ;  /* 0x0000001f08057819 */ /* 0x000fc600000006ff */
[----:B------:R-:W-:Y:S01]  /*33f0*/  VIADD R4, R0, 0x1d0 ;  /* 0x000001d000047836 */ /* 0x000fe20000000000 */
[----:B------:R-:W1:Y:S02]  /*3400*/  SYNCS.PHASECHK.TRANS64.TRYWAIT P0, [R0+URZ+0x1c0], R5 ;  /* 0x0001c005000075a7 */ /* 0x000e6400080011ff */
[----:B-1----:R-:W-:Y:S05]  /*3410*/  @!P0 BRA `(.L_x_65) ;  /* 0x0000005000348947 */ /* 0x002fea0003800000 */
.L_x_172:
[----:B------:R-:W-:Y:S01]  /*3420*/  ULEA UR5, UR6, UR37, 0x3 ;  /* 0x0000002506057291 */ /* 0x000fe2000f8e18ff */
[----:B------:R-:W-:Y:S01]  /*3430*/  PRMT R4, RZ, 0x654, R4 ;  /* 0x00000654ff047816 */ /* 0x000fe20000000004 */
[----:B-1----:R-:W-:Y:S01]  /*3440*/  @!P2 IMAD.MOV.U32 R5, RZ, RZ, 0x10 ;  /* 0x00000010ff05a424 */ /* 0x002fe200078e00ff */
[----:B------:R-:W-:Y:S01]  /*3450*/  SHF.L.U32 R7, R12, 0x1f, RZ ;  /* 0x0000001f0c077819 */ /* 0x000fe200000006ff */
[----:B------:R-:W-:Y:S01]  /*3460*/  UIADD3 UR4, UPT, UPT, UR5, 0x160, URZ ;  /* 0x0000016005047890 */ /* 0x000fe2000fffe0ff */
[----:B------:R1:W-:Y:S05]  /*3470*/  SYNCS.ARRIVE.TRANS64.RED.A1T0 RZ, [R4+URZ], RZ ;  /* 0x000000ff04ff79a7 */ /* 0x0003ea00081004ff */
[----:B------:R-:W-:Y:S01]  /*3480*/  IMAD.U32 R13, RZ, RZ, UR4 ;  /* 0x00000004ff0d7e24 */ /* 0x000fe2000f8e00ff */
[----:B------:R-:W2:Y:S04]  /*3490*/  SYNCS.PHASECHK.TRANS64.TRYWAIT P0, [UR5+0x170], R7 ;  /* 0x00017007ff0075a7 */ /* 0x000ea80008001105 */
[----:B------:R-:W-:Y:S01]  /*34a0*/  PRMT R13, R10, 0x654, R13 ;  /* 0x000006540a0d7816 */ /* 0x000fe2000000000d */
[----:B-12---:R-:W-:Y:S06]  /*34b0*/  @!P0 BRA `(.L_x_66) ;  /* 0x0000005000208947 */ /* 0x006fec0003800000 */
.L_x_174:
[----:B------:R-:W-:Y:S01]  /*34c0*/  ULEA UR4, UR6, UR37, 0x4 ;  /* 0x0000002506047291 */ /* 0x000fe2000f8e20ff */
[----:B------:R-:W-:Y:S01]  /*34d0*/  SEL R2, R13, R2, !P2 ;  /* 0x000000020d027207 */ /* 0x000fe20005000000 */
[----:B------:R-:W-:Y:S01]  /*34e0*/  UIADD3 UR5, UPT, UPT, UR5, 0x160, URZ ;  /* 0x0000016005057890 */ /* 0x000fe2000fffe0ff */
[----:B-1----:R-:W-:Y:S01]  /*34f0*/  LEA R0, R11, UR37, 0x3 ;  /* 0x000000250b007c11 */ /* 0x002fe2000f8e18ff */
[----:B------:R-:W-:Y:S01]  /*3500*/  UIADD3 UR4, UPT, UPT, UR4, 0x1f0, URZ ;  /* 0x000001f004047890 */ /* 0x000fe2000fffe0ff */
[----:B------:R1:W-:Y:S01]  /*3510*/  @!P2 SYNCS.ARRIVE.TRANS64.RED RZ, [R2+URZ], R5 ;  /* 0x0000000502ffa9a7 */ /* 0x0003e200080004ff */
[----:B------:R-:W-:Y:S01]  /*3520*/  UIADD3 UR6, UPT, UPT, UR6, 0x1, URZ ;  /* 0x0000000106067890 */ /* 0x000fe2000fffe0ff */
[----:B------:R-:W-:-:S03]  /*3530*/  VIADD R3, R3, 0x1 ;  /* 0x0000000103037836 */ /* 0x000fc60000000000 */
[----:B------:R-:W-:Y:S02]  /*3540*/  UISETP.NE.AND UP0, UPT, UR6, 0x2, UPT ;  /* 0x000000020600788c */ /* 0x000fe4000bf05270 */
[----:B------:R-:W-:Y:S01]  /*3550*/  ISETP.NE.AND P0, PT, R3, 0x2, PT ;  /* 0x000000020300780c */ /* 0x000fe20003f05270 */
[----:B------:R-:W-:Y:S06]  /*3560*/  UGETNEXTWORKID.BROADCAST [UR4], [UR5] ;  /* 0x00000000040073ca */ /* 0x000fec0008000100 */
[----:B------:R-:W-:Y:S02]  /*3570*/  USEL UR4, URZ, 0x1, UP0 ;  /* 0x00000001ff047887 */ /* 0x000fe40008000000 */
[----:B------:R-:W-:-:S04]  /*3580*/  USEL UR6, UR6, URZ, UP0 ;  /* 0x000000ff06067287 */ /* 0x000fc80008000000 */
[----:B------:R-:W-:Y:S02]  /*3590*/  LOP3.LUT R12, R12, UR4, RZ, 0x3c, !PT ;  /* 0x000000040c0c7c12 */ /* 0x000fe4000f8e3cff */
[----:B-1----:R-:W-:-:S04]  /*35a0*/  SHF.L.U32 R5, R9, 0x1f, RZ ;  /* 0x0000001f09057819 */ /* 0x002fc800000006ff */
[----:B------:R-:W1:Y:S02]  /*35b0*/  SYNCS.PHASECHK.TRANS64.TRYWAIT P1, [R0+URZ+0x160], R5 ;  /* 0x00016005000075a7 */ /* 0x000e6400080211ff */
[----:B-1----:R-:W-:Y:S05]  /*35c0*/  @!P1 BRA `(.L_x_67) ;  /* 0x0000004c00f49947 */ /* 0x002fea0003800000 */
.L_x_175:
[----:B------:R-:W-:Y:S01]  /*35d0*/  LEA R4, R11, UR37, 0x4 ;  /* 0x000000250b047c11 */ /* 0x000fe2000f8e20ff */
[----:B-1----:R-:W-:Y:S01]  /*35e0*/  VIADD R0, R0, 0x170 ;  /* 0x0000017000007836 */ /* 0x002fe20000000000 */
[----:B------:R-:W-:Y:S01]  /*35f0*/  SEL R3, R3, RZ, P0 ;  /* 0x000000ff03037207 */ /* 0x000fe20000000000 */
[----:B------:R-:W-:-:S03]  /*3600*/  VIADD R11, R11, 0x1 ;  /* 0x000000010b0b7836 */ /* 0x000fc60000000000 */
[----:B------:R-:W1:Y:S01]  /*3610*/  LDS.128 R4, [R4+0x1f0] ;  /* 0x0001f00004047984 */ /* 0x000e620000000c00 */
[----:B------:R-:W-:Y:S02]  /*3620*/  PRMT R0, RZ, 0x654, R0 ;  /* 0x00000654ff007816 */ /* 0x000fe40000000000 */
[C---:B------:R-:W-:Y:S01]  /*3630*/  ISETP.NE.AND P1, PT, R11.reuse, 0x2, PT ;  /* 0x000000020b00780c */ /* 0x040fe20003f25270 */
[----:B------:R-:W-:Y:S01]  /*3640*/  @!PT LDS RZ, [RZ] ;  /* 0x00000000fffff984 */ /* 0x000fe20000000800 */
[----:B------:R-:W-:Y:S01]  /*3650*/  @!PT LDS RZ, [RZ] ;  /* 0x00000000fffff984 */ /* 0x000fe20000000800 */
[----:B------:R-:W-:Y:S01]  /*3660*/  @!PT LDS RZ, [RZ] ;  /* 0x00000000fffff984 */ /* 0x000fe20000000800 */
[----:B------:R-:W-:Y:S01]  /*3670*/  @!PT LDS RZ, [RZ] ;  /* 0x00000000fffff984 */ /* 0x000fe20000000800 */
[----:B------:R2:W-:Y:S06]  /*3680*/  MEMBAR.ALL.CTA ;  /* 0x0000000000007992 */ /* 0x0005ec0000008000 */
[----:B--2---:R-:W2:Y:S01]  /*3690*/  FENCE.VIEW.ASYNC.S ;  /* 0x00000000000073c6 */ /* 0x004ea20000000000 */
[----:B------:R-:W-:Y:S01]  /*36a0*/  SEL R11, R11, RZ, P1 ;  /* 0x000000ff0b0b7207 */ /* 0x000fe20000800000 */
[----:B--2---:R2:W-:Y:S01]  /*36b0*/  SYNCS.ARRIVE.TRANS64.RED.A1T0 RZ, [R0+URZ], RZ ;  /* 0x000000ff00ff79a7 */ /* 0x0045e200081004ff */
[----:B-1----:R-:W-:-:S02]  /*36c0*/  LOP3.LUT P3, RZ, R6, 0x1, RZ, 0xc0, !PT ;  /* 0x0000000106ff7812 */ /* 0x002fc4000786c0ff */
[----:B------:R-:W-:-:S04]  /*36d0*/  SEL R5, RZ, 0x1, P0 ;  /* 0x00000001ff057807 */ /* 0x000fc80000000000 */
[----:B------:R-:W-:Y:S02]  /*36e0*/  LOP3.LUT R8, R8, R5, RZ, 0x3c, !PT ;  /* 0x0000000508087212 */ /* 0x000fe400078e3cff */
[----:B--2---:R-:W-:-:S04]  /*36f0*/  SEL R0, RZ, 0x1, P1 ;  /* 0x00000001ff007807 */ /* 0x004fc80000800000 */
[----:B------:R-:W-:Y:S01]  /*3700*/  LOP3.LUT R9, R9, R0, RZ, 0x3c, !PT ;  /* 0x0000000009097212 */ /* 0x000fe200078e3cff */
[----:B------:R-:W-:Y:S06]  /*3710*/  @P3 BRA `(.L_x_68) ;  /* 0xfffffffc002c3947 */ /* 0x000fec000383ffff */
[----:B------:R-:W-:Y:S01]  /*3720*/  ULEA UR5, UR6, UR37, 0x3 ;  /* 0x0000002506057291 */ /* 0x000fe2000f8e18ff */
[----:B------:R-:W-:-:S08]  /*3730*/  SHF.L.U32 R3, R12, 0x1f, RZ ;  /* 0x0000001f0c037819 */ /* 0x000fd000000006ff */
[----:B------:R-:W1:Y:S02]  /*3740*/  SYNCS.PHASECHK.TRANS64 P0, [UR5+0x170], R3 ;  /* 0x00017003ff0075a7 */ /* 0x000e640008001005 */
[----:B-1----:R-:W-:Y:S05]  /*3750*/  @P0 BRA `(.L_x_69) ;  /* 0x0000000000080947 */ /* 0x002fea0003800000 */
[----:B------:R-:W1:Y:S02]  /*3760*/  SYNCS.PHASECHK.TRANS64.TRYWAIT P0, [UR5+0x170], R3 ;  /* 0x00017003ff0075a7 */ /* 0x000e640008001105 */
[----:B-1----:R-:W-:Y:S05]  /*3770*/  @!P0 BRA `(.L_x_70) ;  /* 0x0000004c009c8947 */ /* 0x002fea0003800000 */
.L_x_69:
[----:B------:R-:W-:-:S04]  /*3780*/  UIADD3 UR4, UPT, UPT, UR6, 0x1, URZ ;  /* 0x0000000106047890 */ /* 0x000fc8000fffe0ff */
[----:B------:R-:W-:-:S04]  /*3790*/  UISETP.NE.AND UP0, UPT, UR4, 0x2, UPT ;  /* 0x000000020400788c */ /* 0x000fc8000bf05270 */
[----:B------:R-:W-:Y:S02]  /*37a0*/  USEL UR7, URZ, 0x1, UP0 ;  /* 0x00000001ff077887 */ /* 0x000fe40008000000 */
[----:B------:R-:W-:-:S04]  /*37b0*/  USEL UR4, UR4, URZ, UP0 ;  /* 0x000000ff04047287 */ /* 0x000fc80008000000 */
[----:B------:R-:W-:Y:S01]  /*37c0*/  ULEA UR4, UR4, UR37, 0x3 ;  /* 0x0000002504047291 */ /* 0x000fe2000f8e18ff */
[----:B-1----:R-:W-:-:S04]  /*37d0*/  LOP3.LUT R3, R12, UR7, RZ, 0x3c, !PT ;  /* 0x000000070c037c12 */ /* 0x002fc8000f8e3cff */
[----:B------:R-:W-:-:S04]  /*37e0*/  SHF.L.U32 R0, R3, 0x1f, RZ ;  /* 0x0000001f03007819 */ /* 0x000fc800000006ff */
[----:B------:R-:W1:Y:S02]  /*37f0*/  SYNCS.PHASECHK.TRANS64 P0, [UR4+0x170], R0 ;  /* 0x00017000ff0075a7 */ /* 0x000e640008001004 */
[----:B-1----:R-:W-:Y:S05]  /*3800*/  @P0 EXIT ;  /* 0x000000000000094d */ /* 0x002fea0003800000 */
[----:B------:R-:W-:Y:S02]  /*3810*/  SHF.L.U32 R3, R3, 0x1f, RZ ;  /* 0x0000001f03037819 */ /* 0x000fe400000006ff */
[----:B------:R-:W-:-:S07]  /*3820*/  MOV R0, UR4 ;  /* 0x0000000400007c02 */ /* 0x000fce0008000f00 */
.L_x_71:
[----:B-1----:R1:W2:Y:S02]  /*3830*/  SYNCS.PHASECHK.TRANS64.TRYWAIT P0, [R0+URZ+0x170], R3 ;  /* 0x00017003000075a7 */ /* 0x0022a400080011ff */
[----:B--2---:R-:W-:Y:S05]  /*3840*/  @!P0 NANOSLEEP.SYNCS 0x989680 ;  /* 0x009896800000895d */ /* 0x004fea0003900000 */
[----:B------:R-:W2:Y:S02]  /*3850*/  @!P0 SYNCS.PHASECHK.TRANS64 P0, [R0+URZ+0x170], R3 ;  /* 0x00017003000085a7 */ /* 0x000ea400080010ff */
[----:B--2---:R-:W-:Y:S05]  /*3860*/  @P0 EXIT ;  /* 0x000000000000094d */ /* 0x004fea0003800000 */
[----:B------:R-:W-:Y:S05]  /*3870*/  BRA `(.L_x_71) ;  /* 0xfffffffc00ec7947 */ /* 0x000fea000383ffff */
.L_x_64:
[----:B------:R-:W-:Y:S05]  /*3880*/  BRA.U UP4, `(.L_x_72) ;  /* 0x0000001104a07547 */ /* 0x000fea000b800000 */
[----:B------:R-:W-:Y:S01]  /*3890*/  UMOV UR6, 0x40 ;  /* 0x0000004000067882 */ /* 0x000fe20000000000 */
[----:B------:R-:W-:Y:S01]  /*38a0*/  NOP ;  /* 0x0000000000007918 */ /* 0x000fe20000000000 */
[----:B------:R-:W-:Y:S01]  /*38b0*/  ULEA UR6, UR37, UR6, 0x18 ;  /* 0x0000000625067291 */ /* 0x000fe2000f8ec0ff */
[----:B------:R-:W-:Y:S02]  /*38c0*/  UMOV UR7, 0x400 ;  /* 0x0000040000077882 */ /* 0x000fe40000000000 */
[----:B------:R-:W-:-:S06]  /*38d0*/  ULEA UR37, UR37, UR7, 0x18 ;  /* 0x0000000725257291 */ /* 0x000fcc000f8ec0ff */
[----:B------:R-:W1:Y:S02]  /*38e0*/  LDS.U8 R2, [UR6+0x1c] ;  /* 0x00001c06ff027984 */ /* 0x000e640008000000 */
[----:B-1----:R-:W-:-:S13]  /*38f0*/  ISETP.NE.AND P0, PT, R2, RZ, PT ;  /* 0x000000ff0200720c */ /* 0x002fda0003f05270 */
[----:B------:R-:W-:Y:S05]  /*3900*/  @P0 BRA `(.L_x_73) ;  /* 0x0000000400080947 */ /* 0x000fea0003800000 */
[----:B------:R-:W-:Y:S02]  /*3910*/  UISETP.NE.U32.AND UP0, UPT, UR5, 0x1, UPT ;  /* 0x000000010500788c */ /* 0x000fe4000bf05070 */
[----:B------:R-:W-:-:S07]  /*3920*/  UIADD3 UR8, UPT, UPT, UR6, 0x8, URZ ;  /* 0x0000000806087890 */ /* 0x000fce000fffe0ff */
[----:B------:R-:W-:Y:S05]  /*3930*/  BRA.U !UP0, `(.L_x_74) ;  /* 0x00000001089c7547 */ /* 0x000fea000b800000 */
[----:B------:R-:W-:Y:S01]  /*3940*/  ELECT P0, URZ, PT ;  /* 0x0000000000ff782f */ /* 0x000fe20003800000 */
[----:B------:R-:W-:-:S12]  /*3950*/  BSSY B0, `(.L_x_74) ;  /* 0x0000025000007945 */ /* 0x000fd80003800000 */
[----:B------:R-:W-:Y:S05]  /*3960*/  @!P0 BRA `(.L_x_75) ;  /* 0x00000000008c8947 */ /* 0x000fea0003800000 */
[----:B------:R-:W-:-:S05]  /*3970*/  UMOV UR7, 0x10 ;  /* 0x0000001000077882 */ /* 0x000fca0000000000 */
[----:B------:R-:W-:Y:S04]  /*3980*/  DEPBAR.LE SB1, 0x36 ;  /* 0x00009d800000791a */ /* 0x000fe80000000000 */
[----:B------:R-:W1:Y:S02]  /*3990*/  UTCATOMSWS.2CTA.FIND_AND_SET.ALIGN UP1, UR7, UR7 ;  /* 0x00000007000775e3 */ /* 0x000e640008220800 */
[----:B-1----:R-:W-:Y:S01]  /*39a0*/  MOV R11, UR7 ;  /* 0x00000007000b7c02 */ /* 0x002fe20008000f00 */
[----:B------:R-:W-:Y:S06]  /*39b0*/  BRA.U UP1, `(.L_x_76) ;  /* 0x0000000101187547 */ /* 0x000fec000b800000 */
.L_x_77:
[----:B------:R-:W-:Y:S05]  /*39c0*/  NANOSLEEP 0x64 ;  /* 0x000000640000795d */ /* 0x000fea0003800000 */
[----:B------:R-:W-:-:S05]  /*39d0*/  UMOV UR7, 0x10 ;  /* 0x0000001000077882 */ /* 0x000fca0000000000 */
[----:B------:R-:W-:Y:S04]  /*39e0*/  DEPBAR.LE SB1, 0x36 ;  /* 0x00009d800000791a */ /* 0x000fe80000000000 */
[----:B------:R-:W1:Y:S02]  /*39f0*/  UTCATOMSWS.2CTA.FIND_AND_SET.ALIGN UP1, UR7, UR7 ;  /* 0x00000007000775e3 */ /* 0x000e640008220800 */
[----:B-1----:R-:W-:Y:S01]  /*3a00*/  MOV R11, UR7 ;  /* 0x00000007000b7c02 */ /* 0x002fe20008000f00 */
[----:B------:R-:W-:Y:S05]  /*3a10*/  BRA.U !UP1, `(.L_x_77) ;  /* 0xfffffffd09e87547 */ /* 0x000fea000b83ffff */
.L_x_76:
[----:B------:R-:W1:Y:S01]  /*3a20*/  LDS R5, [UR6+0x10] ;  /* 0x00001006ff057984 */ /* 0x000e620008000800 */
[----:B------:R-:W-:Y:S01]  /*3a30*/  IMAD.U32 R3, RZ, RZ, UR37 ;  /* 0x00000025ff037e24 */ /* 0x000fe2000f8e00ff */
[----:B------:R-:W-:-:S03]  /*3a40*/  MOV R2, UR4 ;  /* 0x0000000400027c02 */ /* 0x000fc60008000f00 */
[----:B------:R-:W-:Y:S01]  /*3a50*/  VIADD R3, R3, 0x210 ;  /* 0x0000021003037836 */ /* 0x000fe20000000000 */
[----:B-1----:R-:W-:-:S04]  /*3a60*/  SHF.L.U32 R5, R5, 0x1f, RZ ;  /* 0x0000001f05057819 */ /* 0x002fc800000006ff */
[----:B------:R-:W1:Y:S02]  /*3a70*/  SYNCS.PHASECHK.TRANS64.TRYWAIT P0, [UR6+0x8], R5 ;  /* 0x00000805ff0075a7 */ /* 0x000e640008001106 */
[----:B-1----:R-:W-:Y:S05]  /*3a80*/  @P0 BRA `(.L_x_78) ;  /* 0x0000000000080947 */ /* 0x002fea0003800000 */
[----:B------:R-:W1:Y:S02]  /*3a90*/  SYNCS.PHASECHK.TRANS64.TRYWAIT P0, [UR6+0x8], R5 ;  /* 0x00000805ff0075a7 */ /* 0x000e640008001106 */
[----:B-1----:R-:W-:Y:S05]  /*3aa0*/  @!P0 BRA `(.L_x_79) ;  /* 0x0000004800e88947 */ /* 0x002fea0003800000 */
.L_x_78:
[----:B-1----:R-:W-:Y:S01]  /*3ab0*/  HFMA2 R4, -RZ, RZ, 0, 5.9604644775390625e-08 ;  /* 0x00000001ff047431 */ /* 0x002fe200000001ff */
[----:B------:R-:W-:Y:S01]  /*3ac0*/  UPRMT UR7, UR4, 0x654, UR8 ;  /* 0x0000065404077896 */ /* 0x000fe20008000008 */
[----:B------:R-:W-:Y:S01]  /*3ad0*/  IMAD.MOV.U32 R6, RZ, RZ, 0xffff ;  /* 0x0000ffffff067424 */ /* 0x000fe200078e00ff */
[----:B------:R-:W-:Y:S01]  /*3ae0*/  PRMT R2, R2, 0x654, R3 ;  /* 0x0000065402027816 */ /* 0x000fe20000000003 */
[----:B------:R-:W-:Y:S02]  /*3af0*/  IMAD.MOV.U32 R5, RZ, RZ, 0x4 ;  /* 0x00000004ff057424 */ /* 0x000fe400078e00ff */
[----:B------:R-:W-:Y:S01]  /*3b00*/  IMAD.SHL.U32 R9, R11, 0x20, RZ ;  /* 0x000000200b097824 */ /* 0x000fe200078e00ff */
[----:B------:R-:W-:Y:S02]  /*3b10*/  MOV R3, UR7 ;  /* 0x0000000700037c02 */ /* 0x000fe40008000f00 */
[-C--:B------:R-:W-:Y:S01]  /*3b20*/  SHF.L.U32 R7, R6, R11.reuse, RZ ;  /* 0x0000000b06077219 */ /* 0x080fe200000006ff */
[----:B------:R1:W-:Y:S01]  /*3b30*/  SYNCS.ARRIVE.TRANS64.RED RZ, [UR7], R5 ;  /* 0x00000005ffff79a7 */ /* 0x0003e20008000407 */
[----:B------:R-:W-:Y:S01]  /*3b40*/  SHF.L.U32 R6, R4, R11, RZ ;  /* 0x0000000b04067219 */ /* 0x000fe200000006ff */
[----:B------:R1:W-:Y:S04]  /*3b50*/  STS [UR37+0x210], R9 ;  /* 0x00021009ff007988 */ /* 0x0003e80008000825 */
[----:B------:R1:W-:Y:S04]  /*3b60*/  STAS [R2.64], R11 ;  /* 0x0000000b02007dbd */ /* 0x0003e8000c0008ff */
[----:B------:R1:W-:Y:S04]  /*3b70*/  ATOMS.OR RZ, [UR6+0x14], R7 ;  /* 0x00001407ffff798c */ /* 0x0003e8000b000006 */
[----:B------:R1:W-:Y:S04]  /*3b80*/  ATOMS.OR RZ, [UR6+0x18], R6 ;  /* 0x00001806ffff798c */ /* 0x0003e8000b000006 */
[----:B------:R1:W-:Y:S02]  /*3b90*/  ATOMS.XOR RZ, [UR6+0x10], R4 ;  /* 0x00001004ffff798c */ /* 0x0003e4000b800006 */
.L_x_75:
[----:B------:R-:W-:Y:S05]  /*3ba0*/  BSYNC B0 ;  /* 0x0000000000007941 */ /* 0x000fea0003800000 */
.L_x_74:
[----:B------:R-:W-:Y:S05]  /*3bb0*/  BRA.U UP0, `(.L_x_80) ;  /* 0x00000001006c7547 */ /* 0x000fea000b800000 */
[----:B------:R-:W-:-:S03]  /*3bc0*/  UMOV UR7, 0xffffffff ;  /* 0xffffffff00077882 */ /* 0x000fc60000000000 */
[----:B------:R-:W-:Y:S05]  /*3bd0*/  BRA.DIV UR7, `(.L_x_81) ;  /* 0x0000004a07b47947 */ /* 0x000fea000b800000 */
[----:B------:R-:W-:-:S13]  /*3be0*/  ELECT P6, URZ, PT ;  /* 0x0000000000ff782f */ /* 0x000fda00038c0000 */
.L_x_179:
[----:B------:R-:W-:Y:S05]  /*3bf0*/  @!P6 BRA `(.L_x_80) ;  /* 0x00000000005ce947 */ /* 0x000fea0003800000 */
[----:B-1----:R-:W1:Y:S02]  /*3c00*/  LDS R3, [UR6+0x10] ;  /* 0x00001006ff037984 */ /* 0x002e640008000800 */
[----:B-1----:R-:W-:-:S04]  /*3c10*/  SHF.L.U32 R3, R3, 0x1f, RZ ;  /* 0x0000001f03037819 */ /* 0x002fc800000006ff */
[----:B------:R-:W1:Y:S02]  /*3c20*/  SYNCS.PHASECHK.TRANS64.TRYWAIT P0, [UR6+0x8], R3 ;  /* 0x00000803ff0075a7 */ /* 0x000e640008001106 */
[----:B-1----:R-:W-:Y:S05]  /*3c30*/  @P0 BRA `(.L_x_82) ;  /* 0x0000000000080947 */ /* 0x002fea0003800000 */
[----:B------:R-:W1:Y:S02]  /*3c40*/  SYNCS.PHASECHK.TRANS64.TRYWAIT P0, [UR6+0x8], R3 ;  /* 0x00000803ff0075a7 */ /* 0x000e640008001106 */
[----:B-1----:R-:W-:Y:S05]  /*3c50*/  @!P0 BRA `(.L_x_83) ;  /* 0x0000004800b48947 */ /* 0x002fea0003800000 */
.L_x_82:
[----:B------:R-:W2:Y:S01]  /*3c60*/  LDS R5, [UR37+0x210] ;  /* 0x00021025ff057984 */ /* 0x000ea20008000800 */
[----:B-1----:R-:W-:Y:S02]  /*3c70*/  HFMA2 R2, -RZ, RZ, 0, 5.9604644775390625e-08 ;  /* 0x00000001ff027431 */ /* 0x002fe400000001ff */
[----:B------:R-:W-:Y:S01]  /*3c80*/  IMAD.MOV.U32 R3, RZ, RZ, 0xffff ;  /* 0x0000ffffff037424 */ /* 0x000fe200078e00ff */
[----:B------:R-:W-:Y:S01]  /*3c90*/  UPRMT UR7, UR4, 0x654, UR8 ;  /* 0x0000065404077896 */ /* 0x000fe20008000008 */
[----:B--2---:R-:W-:-:S03]  /*3ca0*/  IMAD.SHL.U32 R4, R5, 0x20, RZ ;  /* 0x0000002005047824 */ /* 0x004fc600078e00ff */
[-C--:B------:R-:W-:Y:S02]  /*3cb0*/  SHF.L.U32 R3, R3, R5.reuse, RZ ;  /* 0x0000000503037219 */ /* 0x080fe400000006ff */
[----:B------:R-:W-:Y:S01]  /*3cc0*/  SHF.L.U32 R5, R2, R5, RZ ;  /* 0x0000000502057219 */ /* 0x000fe200000006ff */
[----:B------:R2:W-:Y:S04]  /*3cd0*/  STS [UR37+0x210], R4 ;  /* 0x00021004ff007988 */ /* 0x0005e80008000825 */
[----:B------:R2:W-:Y:S04]  /*3ce0*/  ATOMS.OR RZ, [UR6+0x14], R3 ;  /* 0x00001403ffff798c */ /* 0x0005e8000b000006 */
[----:B------:R2:W-:Y:S01]  /*3cf0*/  ATOMS.OR RZ, [UR6+0x18], R5 ;  /* 0x00001805ffff798c */ /* 0x0005e2000b000006 */
[----:B------:R-:W-:Y:S03]  /*3d00*/  SYNCS.ARRIVE.TRANS64.RED.A1T0 RZ, [UR7], RZ ;  /* 0x000000ffffff79a7 */ /* 0x000fe60008100407 */
[----:B------:R2:W-:Y:S01]  /*3d10*/  ATOMS.XOR RZ, [UR6+0x10], R2 ;  /* 0x00001002ffff798c */ /* 0x0005e2000b800006 */
[----:B------:R-:W-:Y:S05]  /*3d20*/  BRA `(.L_x_80) ;  /* 0x0000000000107947 */ /* 0x000fea0003800000 */
.L_x_73:
[----:B------:R-:W-:-:S05]  /*3d30*/  MOV R2, 0xffffffff ;  /* 0xffffffff00027802 */ /* 0x000fca0000000f00 */
[----:B------:R1:W-:Y:S02]  /*3d40*/  STS [UR37+0x210], R2 ;  /* 0x00021002ff007988 */ /* 0x0003e40008000825 */
[----:B-1----:R-:W-:Y:S02]  /*3d50*/  MOV R2, 0x3d70 ;  /* 0x00003d7000027802 */ /* 0x002fe40000000f00 */
[----:B-----5:R-:W-:Y:S05]  /*3d60*/  CALL.REL.NOINC `($__internal_1_$__cuda_sm10x_tcgen05_guardrail_trap_phase_invalid_during_alloc) ;  /* 0x0000004c00bc7944 */ /* 0x020fea0003c00000 */
.L_x_80:
[----:B------:R-:W-:Y:S05]  /*3d70*/  WARPSYNC.ALL ;  /* 0x0000000000007948 */ /* 0x000fea0003800000 */
[----:B------:R-:W3:Y:S01]  /*3d80*/  S2UR UR8, SR_CgaCtaId ;  /* 0x00000000000879c3 */ /* 0x000ee20000008800 */
[----:B------:R-:W-:Y:S01]  /*3d90*/  UMOV UR6, 0x400 ;  /* 0x0000040000067882 */ /* 0x000fe20000000000 */
[----:B------:R-:W-:-:S06]  /*3da0*/  NOP ;  /* 0x0000000000007918 */ /* 0x000fcc0000000000 */
[----:B------:R-:W-:Y:S06]  /*3db0*/  BAR.ARV 0x6, 0xa0 ;  /* 0x0182800000007b1d */ /* 0x000fec0000002000 */
[----:B------:R-:W-:Y:S01]  /*3dc0*/  LOP3.LUT R0, R0, 0xffff, RZ, 0xc0, !PT ;  /* 0x0000ffff00007812 */ /* 0x000fe200078ec0ff */
[----:B-1----:R-:W-:Y:S01]  /*3dd0*/  IMAD.MOV.U32 R9, RZ, RZ, 0x1 ;  /* 0x00000001ff097424 */ /* 0x002fe200078e00ff */
[----:B------:R-:W-:Y:S01]  /*3de0*/  LOP3.LUT R8, R8, 0xffff, RZ, 0xc0, !PT ;  /* 0x0000ffff08087812 */ /* 0x000fe200078ec0ff */
[----:B------:R-:W-:Y:S01]  /*3df0*/  UMOV UR22, URZ ;  /* 0x000000ff00167c82 */ /* 0x000fe20008000000 */
[----:B------:R-:W-:Y:S01]  /*3e00*/  R2UR UR12, R0 ;  /* 0x00000000000c72ca */ /* 0x000fe200000e0000 */
[----:B------:R-:W-:Y:S01]  /*3e10*/  UMOV UR21, URZ ;  /* 0x000000ff00157c82 */ /* 0x000fe20008000000 */
[----:B------:R-:W-:Y:S01]  /*3e20*/  R2UR UR13, R8 ;  /* 0x00000000080d72ca */ /* 0x000fe200000e0000 */
[----:B------:R-:W-:Y:S01]  /*3e30*/  IMAD.MOV.U32 R8, RZ, RZ, RZ ;  /* 0x000000ffff087224 */ /* 0x000fe200078e00ff */
[----:B------:R-:W-:Y:S01]  /*3e40*/  UMOV UR20, URZ ;  /* 0x000000ff00147c82 */ /* 0x000fe20008000000 */
[----:B------:R-:W-:-:S02]  /*3e50*/  UISETP.NE.AND UP2, UPT, UR5, URZ, UPT ;  /* 0x000000ff0500728c */ /* 0x000fc4000bf45270 */
[----:B---3--:R-:W-:Y:S01]  /*3e60*/  ULEA UR8, UR8, UR6, 0x18 ;  /* 0x0000000608087291 */ /* 0x008fe2000f8ec0ff */
[----:B------:R-:W1:Y:S03]  /*3e70*/  LDCU UR6, c[0x0][0x38c] ;  /* 0x00007180ff0677ac */ /* 0x000e660008000800 */
[----:B------:R-:W-:Y:S02]  /*3e80*/  UIADD3 UR14, UPT, UPT, UR8, 0x4600, URZ ;  /* 0x00004600080e7890 */ /* 0x000fe4000fffe0ff */
[----:B------:R-:W-:-:S03]  /*3e90*/  UIADD3 UR15, UPT, UPT, UR8, 0x2c600, URZ ;  /* 0x0002c600080f7890 */ /* 0x000fc6000fffe0ff */
[----:B--2---:R-:W2:Y:S01]  /*3ea0*/  LDS R2, [UR8+0x210] ;  /* 0x00021008ff027984 */ /* 0x004ea20008000800 */
[----:B------:R-:W-:Y:S02]  /*3eb0*/  USHF.R.U32.HI UR14, URZ, 0x4, UR14 ;  /* 0x00000004ff0e7899 */ /* 0x000fe4000801160e */
[----:B------:R-:W-:Y:S02]  /*3ec0*/  USHF.R.U32.HI UR15, URZ, 0x4, UR15 ;  /* 0x00000004ff0f7899 */ /* 0x000fe4000801160f */
[----:B------:R-:W-:Y:S02]  /*3ed0*/  ULOP3.LUT UR14, UR14, 0x3fff, URZ, 0xc0, !UPT ;  /* 0x00003fff0e0e7892 */ /* 0x000fe4000f8ec0ff */
[----:B------:R-:W-:Y:S02]  /*3ee0*/  ULOP3.LUT UR15, UR15, 0x3fff, URZ, 0xc0, !UPT ;  /* 0x00003fff0f0f7892 */ /* 0x000fe4000f8ec0ff */
[----:B------:R-:W-:Y:S02]  /*3ef0*/  ULOP3.LUT UR14, UR14, 0x10000, URZ, 0xfc, !UPT ;  /* 0x000100000e0e7892 */ /* 0x000fe4000f8efcff */
[----:B-1----:R-:W-:-:S02]  /*3f00*/  UIADD3 UR6, UPT, UPT, UR6, 0x3f, URZ ;  /* 0x0000003f06067890 */ /* 0x002fc4000fffe0ff */
[----:B------:R-:W-:Y:S02]  /*3f10*/  ULOP3.LUT UR15, UR15, 0x10000, URZ, 0xfc, !UPT ;  /* 0x000100000f0f7892 */ /* 0x000fe4000f8efcff */
[----:B------:R-:W-:Y:S01]  /*3f20*/  USHF.R.S32.HI UR7, URZ, 0x1f, UR6 ;  /* 0x0000001fff077899 */ /* 0x000fe20008011406 */
[----:B------:R-:W-:Y:S01]  /*3f30*/  UMOV UR28, 0x0 ;  /* 0x00000000001c7882 */ /* 0x000fe20000000000 */
[----:B------:R-:W-:Y:S02]  /*3f40*/  UMOV UR29, 0x101004a0 ;  /* 0x101004a0001d7882 */ /* 0x000fe40000000000 */
[----:B------:R-:W-:Y:S01]  /*3f50*/  ULEA.HI UR7, UR7, UR6, URZ, 0x6 ;  /* 0x0000000607077291 */ /* 0x000fe2000f8f30ff */
[----:B------:R-:W-:Y:S01]  /*3f60*/  UMOV UR26, 0x0 ;  /* 0x00000000001a7882 */ /* 0x000fe20000000000 */
[----:B------:R-:W-:Y:S02]  /*3f70*/  UMOV UR27, 0x101004a0 ;  /* 0x101004a0001b7882 */ /* 0x000fe40000000000 */
[----:B------:R-:W-:-:S04]  /*3f80*/  USHF.R.S32.HI UR7, URZ, 0x6, UR7 ;  /* 0x00000006ff077899 */ /* 0x000fc80008011407 */
[----:B------:R-:W-:-:S04]  /*3f90*/  UISETP.LT.AND UP0, UPT, UR7, 0x1, UPT ;  /* 0x000000010700788c */ /* 0x000fc8000bf01270 */
[----:B------:R-:W-:Y:S01]  /*3fa0*/  USEL UR23, UR7, 0x1, !UP0 ;  /* 0x0000000107177887 */ /* 0x000fe2000c000000 */
[----:B--2---:R-:W-:Y:S02]  /*3fb0*/  R2UR UR24, R2 ;  /* 0x00000000021872ca */ /* 0x004fe400000e0000 */
[----:B------:R-:W-:-:S13]  /*3fc0*/  CS2R R2, SRZ ;  /* 0x0000000000027805 */ /* 0x000fda000001ff00 */
.L_x_91:
[C---:B------:R-:W-:Y:S02]  /*3fd0*/  LEA R0, R8.reuse, UR8, 0x3 ;  /* 0x0000000808007c11 */ /* 0x040fe4000f8e18ff */
[----:B------:R-:W-:Y:S02]  /*3fe0*/  SHF.L.U32 R5, R3, 0x1f, RZ ;  /* 0x0000001f03057819 */ /* 0x000fe400000006ff */
[----:B------:R-:W-:Y:S02]  /*3ff0*/  LEA R4, R8, UR8, 0x4 ;  /* 0x0000000808047c11 */ /* 0x000fe4000f8e20ff */
[----:B------:R-:W1:Y:S02]  /*4000*/  SYNCS.PHASECHK.TRANS64.TRYWAIT P0, [R0+URZ+0x160], R5 ;  /* 0x00016005000075a7 */ /* 0x000e6400080011ff */
[----:B-1-34-:R-:W-:Y:S05]  /*4010*/  @!P0 BRA `(.L_x_84) ;  /* 0x0000004400dc8947 */ /* 0x01afea0003800000 */
.L_x_180:
[----:B-1----:R-:W1:Y:S01]  /*4020*/  LDS.128 R4, [R4+0x1f0] ;  /* 0x0001f00004047984 */ /* 0x002e620000000c00 */
[----:B------:R-:W-:Y:S02]  /*4030*/  VIADD R0, R0, 0x170 ;  /* 0x0000017000007836 */ /* 0x000fe40000000000 */
[----:B------:R-:W-:Y:S01]  /*4040*/  VIADD R8, R8, 0x1 ;  /* 0x0000000108087836 */ /* 0x000fe20000000000 */
[----:B------:R-:W-:Y:S01]  /*4050*/  @!PT LDS RZ, [RZ] ;  /* 0x00000000fffff984 */ /* 0x000fe20000000800 */
[----:B------:R-:W-:Y:S01]  /*4060*/  @!PT LDS RZ, [RZ] ;  /* 0x00000000fffff984 */ /* 0x000fe20000000800 */
[----:B------:R-:W-:Y:S01]  /*4070*/  @!PT LDS RZ, [RZ] ;  /* 0x00000000fffff984 */ /* 0x000fe20000000800 */
[----:B------:R-:W-:Y:S01]  /*4080*/  @!PT LDS RZ, [RZ] ;  /* 0x00000000fffff984 */ /* 0x000fe20000000800 */
[----:B------:R2:W-:Y:S06]  /*4090*/  MEMBAR.ALL.CTA ;  /* 0x0000000000007992 */ /* 0x0005ec0000008000 */
[----:B--2---:R-:W2:Y:S01]  /*40a0*/  FENCE.VIEW.ASYNC.S ;  /* 0x00000000000073c6 */ /* 0x004ea20000000000 */
[----:B------:R-:W-:-:S04]  /*40b0*/  PRMT R0, RZ, 0x654, R0 ;  /* 0x00000654ff007816 */ /* 0x000fc80000000000 */
[----:B--2---:R2:W-:Y:S01]  /*40c0*/  SYNCS.ARRIVE.TRANS64.RED.A1T0 RZ, [R0+URZ], RZ ;  /* 0x000000ff00ff79a7 */ /* 0x0045e200081004ff */
[----:B-1----:R-:W-:Y:S01]  /*40d0*/  LOP3.LUT P1, RZ, R6, 0x1, RZ, 0xc0, !PT ;  /* 0x0000000106ff7812 */ /* 0x002fe2000782c0ff */
[----:B--2---:R-:W-:-:S12]  /*40e0*/  BRA.U UP2, `(.L_x_85) ;  /* 0x0000000102e07547 */ /* 0x004fd8000b800000 */
[----:B------:R-:W1:Y:S01]  /*40f0*/  LDCU UR6, c[0x0][0x38c] ;  /* 0x00007180ff0677ac */ /* 0x000e620008000800 */
[----:B------:R-:W-:Y:S02]  /*4100*/  PLOP3.LUT P2, PT, PT, PT, PT, 0x80, 0x8 ;  /* 0x000000000008781c */ /* 0x000fe40003f4f070 */
[----:B------:R-:W-:Y:S01]  /*4110*/  SHF.L.U32 R5, R9, 0x1f, RZ ;  /* 0x0000001f09057819 */ /* 0x000fe200000006ff */
[----:B------:R-:W-:Y:S02]  /*4120*/  ULEA UR10, UR22, UR8, 0x3 ;  /* 0x00000008160a7291 */ /* 0x000fe4000f8e18ff */
[----:B------:R-:W-:Y:S02]  /*4130*/  ULEA UR11, UR22, UR24, 0x6 ;  /* 0x00000018160b7291 */ /* 0x000fe4000f8e30ff */
[----:B-1----:R-:W-:-:S06]  /*4140*/  UISETP.GE.AND UP0, UPT, UR6, 0x1, UPT ;  /* 0x000000010600788c */ /* 0x002fcc000bf06270 */
[----:B------:R-:W-:-:S05]  /*4150*/  PLOP3.LUT P0, PT, PT, PT, UP0, 0x80, 0x8 ;  /* 0x000000000008781c */ /* 0x000fca0003f0f008 */
[----:B------:R-:W-:-:S08]  /*4160*/  @UP0 ULEA UR6, UR21, UR8, 0x3 ;  /* 0x0000000815060291 */ /* 0x000fd0000f8e18ff */
[----:B------:R-:W-:-:S04]  /*4170*/  @P0 SHF.L.U32 R0, R2, 0x1f, RZ ;  /* 0x0000001f02000819 */ /* 0x000fc800000006ff */
[----:B------:R1:W2:Y:S01]  /*4180*/  @P0 SYNCS.PHASECHK.TRANS64.TRYWAIT P2, [UR6], R0 ;  /* 0x00000000ff0005a7 */ /* 0x0002a20008041106 */
[----:B------:R-:W3:Y:S02]  /*4190*/  SYNCS.PHASECHK.TRANS64.TRYWAIT P0, [UR10+0x1a0], R5 ;  /* 0x0001a005ff0075a7 */ /* 0x000ee4000800110a */
[----:B-123--:R-:W-:Y:S05]  /*41a0*/  @!P0 BRA `(.L_x_86) ;  /* 0x00000044008c8947 */ /* 0x00efea0003800000 */
.L_x_182:
[----:B------:R-:W-:Y:S01]  /*41b0*/  UMOV UR19, UR20 ;  /* 0x0000001400137c82 */ /* 0x000fe20008000000 */
[----:B------:R-:W-:Y:S05]  /*41c0*/  BRA.U !UP0, `(.L_x_87) ;  /* 0x0000000108987547 */ /* 0x000fea000b800000 */
[----:B------:R-:W-:Y:S02]  /*41d0*/  UIADD3 UR19, UPT, UPT, UR23, UR20, URZ ;  /* 0x0000001417137290 */ /* 0x000fe4000fffe0ff */
[----:B------:R-:W-:Y:S01]  /*41e0*/  UPLOP3.LUT UP3, UPT, UPT, UPT, UPT, 0x40, 0x4 ;  /* 0x000000000004789c */ /* 0x000fe20003f6e870 */
[----:B------:R-:W-:Y:S01]  /*41f0*/  UMOV UR18, UR7 ;  /* 0x0000000700127c82 */ /* 0x000fe20008000000 */
[----:B------:R-:W-:-:S09]  /*4200*/  UMOV UR17, UR21 ;  /* 0x0000001500117c82 */ /* 0x000fd20008000000 */
.L_x_90:
[----:B--2---:R-:W-:Y:S01]  /*4210*/  ULEA UR9, UR17, UR8, 0x3 ;  /* 0x0000000811097291 */ /* 0x004fe2000f8e18ff */
[----:B---3--:R-:W-:Y:S11]  /*4220*/  @P2 BRA `(.L_x_88) ;  /* 0x00000000000c2947 */ /* 0x008ff60003800000 */
[----:B-1----:R-:W-:Y:S04]  /*4230*/  SHF.L.U32 R5, R2, 0x1f, RZ ;  /* 0x0000001f02057819 */ /* 0x002fe800000006ff */
[----:B------:R-:W1:Y:S02]  /*4240*/  SYNCS.PHASECHK.TRANS64.TRYWAIT P0, [UR9], R5 ;  /* 0x00000005ff0075a7 */ /* 0x000e640008001109 */
[----:B-1----:R-:W-:Y:S05]  /*4250*/  @!P0 BRA `(.L_x_89) ;  /* 0x0000004400788947 */ /* 0x002fea0003800000 */
.L_x_88:
[----:B------:R-:W-:Y:S01]  /*4260*/  UISETP.NE.AND UP0, UPT, UR18, 0x1, UPT ;  /* 0x000000011200788c */ /* 0x000fe2000bf05270 */
[----:B------:R-:W-:Y:S01]  /*4270*/  PLOP3.LUT P2, PT, PT, PT, PT, 0x80, 0x8 ;  /* 0x000000000008781c */ /* 0x000fe20003f4f070 */
[----:B------:R-:W-:Y:S02]  /*4280*/  UIADD3 UR21, UPT, UPT, UR17, 0x1, URZ ;  /* 0x0000000111157890 */ /* 0x000fe4000fffe0ff */
[----:B------:R-:W-:Y:S02]  /*4290*/  ULEA UR30, UR17, UR15, 0x7 ;  /* 0x0000000f111e7291 */ /* 0x000fe4000f8e38ff */
[----:B------:R-:W-:Y:S01]  /*42a0*/  UISETP.NE.AND UP1, UPT, UR21, 0x14, UPT ;  /* 0x000000141500788c */ /* 0x000fe2000bf25270 */
[----:B------:R-:W-:Y:S01]  /*42b0*/  PLOP3.LUT P0, PT, PT, PT, UP0, 0x80, 0x8 ;  /* 0x000000000008781c */ /* 0x000fe20003f0f008 */
[----:B------:R-:W-:Y:S02]  /*42c0*/  ULEA UR32, UR17, UR14, 0x9 ;  /* 0x0000000e11207291 */ /* 0x000fe4000f8e48ff */
[----:B------:R-:W-:Y:S02]  /*42d0*/  USEL UR16, URZ, 0x1, UP1 ;  /* 0x00000001ff107887 */ /* 0x000fe40008800000 */
[----:B------:R-:W-:Y:S02]  /*42e0*/  USEL UR21, UR21, URZ, UP1 ;  /* 0x000000ff15157287 */ /* 0x000fe40008800000 */
[----:B------:R-:W-:Y:S02]  /*42f0*/  UIADD3 UR36, UPT, UPT, UR30, 0x2, URZ ;  /* 0x000000021e247890 */ /* 0x000fe4000fffe0ff */
[----:B------:R-:W-:Y:S01]  /*4300*/  @UP0 ULEA UR6, UR21, UR8, 0x3 ;  /* 0x0000000815060291 */ /* 0x000fe2000f8e18ff */
[----:B------:R-:W-:Y:S01]  /*4310*/  LOP3.LUT R2, R2, UR16, RZ, 0x3c, !PT ;  /* 0x0000001002027c12 */ /* 0x000fe2000f8e3cff */
[----:B------:R-:W-:Y:S02]  /*4320*/  UIADD3 UR34, UPT, UPT, UR32, 0x2, URZ ;  /* 0x0000000220227890 */ /* 0x000fe4000fffe0ff */
[----:B------:R-:W-:Y:S01]  /*4330*/  UIADD3 UR9, UPT, UPT, UR9, 0xa0, URZ ;  /* 0x000000a009097890 */ /* 0x000fe2000fffe0ff */
[----:B-1----:R-:W-:Y:S01]  /*4340*/  @P0 SHF.L.U32 R0, R2, 0x1f, RZ ;  /* 0x0000001f02000819 */ /* 0x002fe200000006ff */
[----:B------:R-:W-:Y:S01]  /*4350*/  UMOV UR31, 0x80004020 ;  /* 0x80004020001f7882 */ /* 0x000fe20000000000 */
[----:B------:R-:W-:Y:S01]  /*4360*/  UMOV UR33, 0x80004020 ;  /* 0x8000402000217882 */ /* 0x000fe20000000000 */
[----:B------:R-:W-:Y:S01]  /*4370*/  UMOV UR37, 0x80004020 ;  /* 0x8000402000257882 */ /* 0x000fe20000000000 */
[----:B------:R2:W3:Y:S01]  /*4380*/  @P0 SYNCS.PHASECHK.TRANS64.TRYWAIT P2, [UR6], R0 ;  /* 0x00000000ff0005a7 */ /* 0x0004e20008041106 */
[----:B------:R-:W-:Y:S01]  /*4390*/  UIADD3 UR20, UPT, UPT, UR20, 0x1, URZ ;  /* 0x0000000114147890 */ /* 0x000fe2000fffe0ff */
[----:B------:R2:W-:Y:S01]  /*43a0*/  UTCIMMA.2CTA gdesc[UR32], gdesc[UR30], tmem[UR11], tmem[UR28], idesc[UR29], UP3 ;  /* 0x00ff1c1e200075ea */ /* 0x0005e20009a0010b */
[----:B------:R-:W-:Y:S02]  /*43b0*/  UIADD3 UR18, UPT, UPT, UR18, -0x1, URZ ;  /* 0xffffffff12127890 */ /* 0x000fe4000fffe0ff */
[----:B------:R-:W-:Y:S02]  /*43c0*/  UISETP.NE.AND UP0, UPT, UR20, UR19, UPT ;  /* 0x000000131400728c */ /* 0x000fe4000bf05270 */
[----:B------:R-:W-:Y:S01]  /*43d0*/  UPLOP3.LUT UP3, UPT, UPT, UPT, UPT, 0x80, 0x8 ;  /* 0x000000000008789c */ /* 0x000fe20003f6f070 */
[----:B------:R-:W-:Y:S01]  /*43e0*/  UMOV UR35, 0x80004020 ;  /* 0x8000402000237882 */ /* 0x000fe20000000000 */
[----:B------:R-:W-:Y:S01]  /*43f0*/  UMOV UR17, UR21 ;  /* 0x0000001500117c82 */ /* 0x000fe20008000000 */
[----:B------:R2:W-:Y:S01]  /*4400*/  UTCIMMA.2CTA gdesc[UR34], gdesc[UR36], tmem[UR11], tmem[UR26], idesc[UR27], UPT ;  /* 0x00ff1a24220075ea */ /* 0x0005e2000ba0010b */
[----:B------:R2:W-:Y:S03]  /*4410*/  UTCBAR.2CTA.MULTICAST [UR9], URZ, UR13 ;  /* 0x000000ff090073e9 */ /* 0x0005e6000820080d */
[----:B------:R-:W-:Y:S05]  /*4420*/  BRA.U UP0, `(.L_x_90) ;  /* 0xfffffffd00787547 */ /* 0x000fea000b83ffff */
.L_x_87:
[----:B------:R-:W-:Y:S01]  /*4430*/  UIADD3 UR10, UPT, UPT, UR10, 0x180, URZ ;  /* 0x000001800a0a7890 */ /* 0x000fe2000fffe0ff */
[----:B------:R-:W-:-:S08]  /*4440*/  UMOV UR20, UR19 ;  /* 0x0000001300147c82 */ /* 0x000fd00008000000 */
[----:B------:R4:W-:Y:S01]  /*4450*/  UTCBAR.2CTA.MULTICAST [UR10], URZ, UR12 ;  /* 0x000000ff0a0073e9 */ /* 0x0009e2000820080c */
[----:B------:R-:W-:Y:S02]  /*4460*/  NOP ;  /* 0x0000000000007918 */ /* 0x000fe40000000000 */
.L_x_85:
[----:B------:R-:W-:Y:S01]  /*4470*/  UIADD3 UR22, UPT, UPT, UR22, 0x1, URZ ;  /* 0x0000000116167890 */ /* 0x000fe2000fffe0ff */
[----:B------:R-:W-:-:S03]  /*4480*/  ISETP.NE.AND P0, PT, R8, 0x2, PT ;  /* 0x000000020800780c */ /* 0x000fc60003f05270 */
[----:B------:R-:W-:Y:S01]  /*4490*/  UISETP.NE.AND UP0, UPT, UR22, 0x4, UPT ;  /* 0x000000041600788c */ /* 0x000fe2000bf05270 */
[----:B-12---:R-:W-:Y:S02]  /*44a0*/  SEL R0, RZ, 0x1, P0 ;  /* 0x00000001ff007807 */ /* 0x006fe40000000000 */
[----:B------:R-:W-:Y:S01]  /*44b0*/  SEL R8, R8, RZ, P0 ;  /* 0x000000ff08087207 */ /* 0x000fe20000000000 */
[----:B------:R-:W-:Y:S01]  /*44c0*/  USEL UR6, URZ, 0x1, UP0 ;  /* 0x00000001ff067887 */ /* 0x000fe20008000000 */
[----:B------:R-:W-:Y:S01]  /*44d0*/  LOP3.LUT R3, R3, R0, RZ, 0x3c, !PT ;  /* 0x0000000003037212 */ /* 0x000fe200078e3cff */
[----:B------:R-:W-:-:S04]  /*44e0*/  USEL UR22, UR22, URZ, UP0 ;  /* 0x000000ff16167287 */ /* 0x000fc80008000000 */
[----:B------:R-:W-:Y:S01]  /*44f0*/  LOP3.LUT R9, R9, UR6, RZ, 0x3c, !PT ;  /* 0x0000000609097c12 */ /* 0x000fe2000f8e3cff */
[----:B------:R-:W-:Y:S07]  /*4500*/  @P1 BRA `(.L_x_91) ;  /* 0xfffffff800b01947 */ /* 0x000fee000383ffff */
[----:B------:R-:W1:Y:S01]  /*4510*/  S2UR UR6, SR_CgaCtaId ;  /* 0x00000000000679c3 */ /* 0x000e620000008800 */
[----:B------:R-:W-:Y:S01]  /*4520*/  ELECT P0, URZ, PT ;  /* 0x0000000000ff782f */ /* 0x000fe20003800000 */
[----:B------:R-:W-:Y:S01]  /*4530*/  HFMA2 R0, -RZ, RZ, 0, 5.9604644775390625e-08 ;  /* 0x00000001ff007431 */ /* 0x000fe200000001ff */
[----:B------:R-:W-:-:S05]  /*4540*/  UMOV UR7, 0x40 ;  /* 0x0000004000077882 */ /* 0x000fca0000000000 */
[----:B------:R-:W-:Y:S01]  /*4550*/  UVIRTCOUNT.DEALLOC.SMPOOL 0x80 ;  /* 0x000000800000784c */ /* 0x000fe20000000000 */
[----:B------:R-:W-:Y:S02]  /*4560*/  UISETP.NE.AND UP0, UPT, UR5, URZ, UPT ;  /* 0x000000ff0500728c */ /* 0x000fe4000bf05270 */
[----:B-1----:R-:W-:-:S09]  /*4570*/  ULEA UR6, UR6, UR7, 0x18 ;  /* 0x0000000706067291 */ /* 0x002fd2000f8ec0ff */
[----:B------:R1:W-:Y:S01]  /*4580*/  @P0 STS.U8 [UR6+0x1c], R0 ;  /* 0x00001c00ff000988 */ /* 0x0003e20008000006 */
[----:B------:R-:W-:Y:S05]  /*4590*/  BRA.U UP0, `(.L_x_92) ;  /* 0x0000000100a07547 */ /* 0x000fea000b800000 */
[----:B------:R-:W-:Y:S01]  /*45a0*/  UIADD3 UR5, UPT, UPT, UR8, 0x1a0, URZ ;  /* 0x000001a008057890 */ /* 0x000fe2000fffe0ff */
[----:B------:R-:W-:-:S03]  /*45b0*/  SHF.L.U32 R3, R9, 0x1f, RZ ;  /* 0x0000001f09037819 */ /* 0x000fc600000006ff */
[----:B------:R-:W-:-:S09]  /*45c0*/  ULEA UR7, UR22, UR5, 0x3 ;  /* 0x0000000516077291 */ /* 0x000fd2000f8e18ff */
[----:B------:R-:W2:Y:S02]  /*45d0*/  SYNCS.PHASECHK.TRANS64.TRYWAIT P0, [UR7], R3 ;  /* 0x00000003ff0075a7 */ /* 0x000ea40008001107 */
[----:B--2---:R-:W-:Y:S05]  /*45e0*/  @!P0 BRA `(.L_x_93) ;  /* 0x0000004000ac8947 */ /* 0x004fea0003800000 */
.L_x_185:
[----:B------:R-:W-:-:S04]  /*45f0*/  UIADD3 UR9, UPT, UPT, UR22, 0x1, URZ ;  /* 0x0000000116097890 */ /* 0x000fc8000fffe0ff */
[----:B------:R-:W-:-:S04]  /*4600*/  UISETP.NE.AND UP1, UPT, UR9, 0x4, UPT ;  /* 0x000000040900788c */ /* 0x000fc8000bf25270 */
[----:B----4-:R-:W-:Y:S02]  /*4610*/  USEL UR10, URZ, 0x1, UP1 ;  /* 0x00000001ff0a7887 */ /* 0x010fe40008800000 */
[----:B------:R-:W-:-:S04]  /*4620*/  USEL UR9, UR9, URZ, UP1 ;  /* 0x000000ff09097287 */ /* 0x000fc80008800000 */
[----:B------:R-:W-:Y:S01]  /*4630*/  ULEA UR7, UR9, UR5, 0x3 ;  /* 0x0000000509077291 */ /* 0x000fe2000f8e18ff */
[----:B------:R-:W-:-:S04]  /*4640*/  LOP3.LUT R2, R9, UR10, RZ, 0x3c, !PT ;  /* 0x0000000a09027c12 */ /* 0x000fc8000f8e3cff */
[----:B-1----:R-:W-:-:S04]  /*4650*/  SHF.L.U32 R3, R2, 0x1f, RZ ;  /* 0x0000001f02037819 */ /* 0x002fc800000006ff */
[----:B------:R-:W1:Y:S02]  /*4660*/  SYNCS.PHASECHK.TRANS64.TRYWAIT P0, [UR7], R3 ;  /* 0x00000003ff0075a7 */ /* 0x000e640008001107 */
[----:B-1----:R-:W-:Y:S05]  /*4670*/  @!P0 BRA `(.L_x_94) ;  /* 0x0000004000a08947 */ /* 0x002fea0003800000 */
.L_x_187:
        /* <DEDUP_REMOVED lines=9> */
.L_x_189:
[----:B------:R-:W-:-:S04]  /*4710*/  UIADD3 UR9, UPT, UPT, UR9, 0x1, URZ ;  /* 0x0000000109097890 */ /* 0x000fc8000fffe0ff */
[----:B------:R-:W-:-:S04]  /*4720*/  UISETP.NE.AND UP1, UPT, UR9, 0x4, UPT ;  /* 0x000000040900788c */ /* 0x000fc8000bf25270 */
[----:B------:R-:W-:Y:S02]  /*4730*/  USEL UR7, URZ, 0x1, UP1 ;  /* 0x00000001ff077887 */ /* 0x000fe40008800000 */
[----:B------:R-:W-:-:S04]  /*4740*/  USEL UR9, UR9, URZ, UP1 ;  /* 0x000000ff09097287 */ /* 0x000fc80008800000 */
[----:B------:R-:W-:Y:S01]  /*4750*/  ULEA UR9, UR9, UR5, 0x3 ;  /* 0x0000000509097291 */ /* 0x000fe2000f8e18ff */
[----:B-1----:R-:W-:-:S04]  /*4760*/  LOP3.LUT R3, R2, UR7, RZ, 0x3c, !PT ;  /* 0x0000000702037c12 */ /* 0x002fc8000f8e3cff */
[----:B------:R-:W-:Y:S01]  /*4770*/  SHF.L.U32 R3, R3, 0x1f, RZ ;  /* 0x0000001f03037819 */ /* 0x000fe200000006ff */
[----:B------:R-:W-:-:S04]  /*4780*/  IMAD.U32 R0, RZ, RZ, UR9 ;  /* 0x00000009ff007e24 */ /* 0x000fc8000f8e00ff */
[----:B------:R1:W2:Y:S03]  /*4790*/  SYNCS.PHASECHK.TRANS64.TRYWAIT P0, [R0+URZ], R3 ;  /* 0x00000003000075a7 */ /* 0x0002a600080011ff */
[----:B--2---:R-:W-:Y:S05]  /*47a0*/  @!P0 NANOSLEEP.SYNCS 0x989680 ;  /* 0x009896800000895d */ /* 0x004fea0003900000 */
[----:B------:R-:W2:Y:S02]  /*47b0*/  @!P0 SYNCS.PHASECHK.TRANS64 P0, [R0+URZ], R3 ;  /* 0x00000003000085a7 */ /* 0x000ea400080010ff */
[----:B--2---:R-:W-:Y:S05]  /*47c0*/  @P0 BRA `(.L_x_96) ;  /* 0x0000000000200947 */ /* 0x004fea0003800000 */
.L_x_97:
[----:B--2---:R2:W4:Y:S02]  /*47d0*/  SYNCS.PHASECHK.TRANS64.TRYWAIT P0, [R0+URZ], R3 ;  /* 0x00000003000075a7 */ /* 0x00452400080011ff */
[----:B----4-:R-:W-:Y:S05]  /*47e0*/  @!P0 NANOSLEEP.SYNCS 0x989680 ;  /* 0x009896800000895d */ /* 0x010fea0003900000 */
[----:B------:R-:W4:Y:S02]  /*47f0*/  @!P0 SYNCS.PHASECHK.TRANS64 P0, [R0+URZ], R3 ;  /* 0x00000003000085a7 */ /* 0x000f2400080010ff */
[----:B----4-:R-:W-:Y:S05]  /*4800*/  @!P0 BRA `(.L_x_97) ;  /* 0xfffffffc00f08947 */ /* 0x010fea000383ffff */
[----:B------:R-:W-:Y:S05]  /*4810*/  BRA `(.L_x_96) ;  /* 0x00000000000c7947 */ /* 0x000fea0003800000 */
.L_x_92:
[----:B------:R-:W-:-:S04]  /*4820*/  UIADD3 UR5, UPT, UPT, UR8, 0x1e0, URZ ;  /* 0x000001e008057890 */ /* 0x000fc8000fffe0ff */
[----:B------:R-:W-:-:S09]  /*4830*/  UPRMT UR5, UR4, 0x654, UR5 ;  /* 0x0000065404057896 */ /* 0x000fd20008000005 */
[----:B------:R-:W-:Y:S03]  /*4840*/  SYNCS.ARRIVE.TRANS64.RED.A1T0 RZ, [UR5], RZ ;  /* 0x000000ffffff79a7 */ /* 0x000fe60008100405 */
.L_x_96:
[----:B-12---:R-:W-:Y:S01]  /*4850*/  SHF.L.U32 R3, RZ, 0x1f, RZ ;  /* 0x0000001fff037819 */ /* 0x006fe200000006ff */
[----:B------:R-:W-:Y:S01]  /*4860*/  UIADD3 UR5, UPT, UPT, UR8, 0x1e0, URZ ;  /* 0x000001e008057890 */ /* 0x000fe2000fffe0ff */
[----:B------:R-:W-:Y:S02]  /*4870*/  PLOP3.LUT P0, PT, PT, PT, UP0, 0x80, 0x8 ;  /* 0x000000000008781c */ /* 0x000fe40003f0f008 */
[----:B------:R-:W1:Y:S02]  /*4880*/  SYNCS.PHASECHK.TRANS64.TRYWAIT P1, [UR8+0x1e0], R3 ;  /* 0x0001e003ff0075a7 */ /* 0x000e640008021108 */
[----:B-1----:R-:W-:Y:S09]  /*4890*/  @!P1 BRA `(.L_x_98) ;  /* 0x0000004000489947 */ /* 0x002ff20003800000 */
.L_x_191:
[----:B------:R-:W-:Y:S01]  /*48a0*/  @!UP0 UPRMT UR5, UR4, 0x654, UR5 ;  /* 0x0000065404058896 */ /* 0x000fe20008000005 */
[----:B------:R-:W-:Y:S02]  /*48b0*/  UMOV UR8, 0xffff ;  /* 0x0000ffff00087882 */ /* 0x000fe40000000000 */
[----:B------:R-:W-:-:S06]  /*48c0*/  UMOV UR4, 0x1 ;  /* 0x0000000100047882 */ /* 0x000fcc0000000000 */
[----:B------:R-:W-:Y:S01]  /*48d0*/  @!P0 SYNCS.ARRIVE.TRANS64.RED.A1T0 RZ, [UR5], RZ ;  /* 0x000000ffffff89a7 */ /* 0x000fe20008100405 */
[----:B------:R-:W-:Y:S01]  /*48e0*/  NOP ;  /* 0x0000000000007918 */ /* 0x000fe20000000000 */
[----:B-1----:R-:W1:Y:S01]  /*48f0*/  LDS R0, [UR6+0x14] ;  /* 0x00001406ff007984 */ /* 0x002e620008000800 */
[----:B------:R-:W-:-:S04]  /*4900*/  ULOP3.LUT UR5, UR24, 0xffff, URZ, 0xc0, !UPT ;  /* 0x0000ffff18057892 */ /* 0x000fc8000f8ec0ff */
[----:B------:R-:W-:-:S04]  /*4910*/  USHF.R.U32.HI UR5, URZ, 0x5, UR5 ;  /* 0x00000005ff057899 */ /* 0x000fc80008011605 */
[----:B------:R-:W-:Y:S02]  /*4920*/  USHF.L.U32 UR8, UR8, UR5, URZ ;  /* 0x0000000508087299 */ /* 0x000fe400080006ff */
[----:B------:R-:W-:-:S04]  /*4930*/  USHF.L.U32 UR4, UR4, UR5, URZ ;  /* 0x0000000504047299 */ /* 0x000fc800080006ff */
[----:B-1----:R-:W-:-:S04]  /*4940*/  LOP3.LUT R0, R0, UR8, RZ, 0xc0, !PT ;  /* 0x0000000800007c12 */ /* 0x002fc8000f8ec0ff */
[----:B------:R-:W-:-:S13]  /*4950*/  ISETP.NE.AND P0, PT, R0, UR8, PT ;  /* 0x0000000800007c0c */ /* 0x000fda000bf05270 */
[----:B------:R-:W-:Y:S05]  /*4960*/  @P0 BRA `(.L_x_99) ;  /* 0x0000000000580947 */ /* 0x000fea0003800000 */
[----:B------:R-:W1:Y:S02]  /*4970*/  LDS R0, [UR6+0x18] ;  /* 0x00001806ff007984 */ /* 0x000e640008000800 */
[----:B-1----:R-:W-:-:S04]  /*4980*/  LOP3.LUT R0, R0, UR4, RZ, 0xc0, !PT ;  /* 0x0000000400007c12 */ /* 0x002fc8000f8ec0ff */
[----:B------:R-:W-:-:S13]  /*4990*/  ISETP.NE.AND P0, PT, R0, UR4, PT ;  /* 0x0000000400007c0c */ /* 0x000fda000bf05270 */
[----:B------:R-:W-:Y:S05]  /*49a0*/  @P0 BRA `(.L_x_100) ;  /* 0x00000000003c0947 */ /* 0x000fea0003800000 */
[----:B------:R-:W1:Y:S01]  /*49b0*/  S2R R2, SR_LANEID ;  /* 0x0000000000027919 */ /* 0x000e620000000000 */
[----:B------:R-:W-:Y:S01]  /*49c0*/  ULOP3.LUT UR8, URZ, UR8, URZ, 0x33, !UPT ;  /* 0x00000008ff087292 */ /* 0x000fe2000f8e33ff */
[----:B------:R-:W-:Y:S01]  /*49d0*/  LOP3.LUT R4, RZ, UR4, RZ, 0x33, !PT ;  /* 0x00000004ff047c12 */ /* 0x000fe2000f8e33ff */
[----:B------:R-:W-:Y:S02]  /*49e0*/  VOTEU.ANY UR7, UPT, PT ;  /* 0x0000000000077886 */ /* 0x000fe400038e0100 */
[----:B------:R-:W-:Y:S01]  /*49f0*/  UFLO.U32 UR7, UR7 ;  /* 0x00000007000772bd */ /* 0x000fe200080e0000 */
[----:B------:R-:W2:Y:S01]  /*4a00*/  REDUX UR4, R4 ;  /* 0x00000000040473c4 */ /* 0x000ea20000000000 */
[----:B------:R-:W-:-:S06]  /*4a10*/  IMAD.U32 R0, RZ, RZ, UR8 ;  /* 0x00000008ff007e24 */ /* 0x000fcc000f8e00ff */
[----:B------:R1:W-:Y:S01]  /*4a20*/  UTCATOMSWS.AND URZ, UR8 ;  /* 0x0000000800ff79e3 */ /* 0x0003e20008000000 */
[----:B------:R-:W3:Y:S01]  /*4a30*/  REDUX UR5, R0 ;  /* 0x00000000000573c4 */ /* 0x000ee20000000000 */
[----:B-1----:R-:W-:Y:S01]  /*4a40*/  ISETP.EQ.U32.AND P0, PT, R2, UR7, PT ;  /* 0x0000000702007c0c */ /* 0x002fe2000bf02070 */
[----:B--2---:R-:W-:Y:S01]  /*4a50*/  IMAD.U32 R2, RZ, RZ, UR4 ;  /* 0x00000004ff027e24 */ /* 0x004fe2000f8e00ff */
[----:B---3--:R-:W-:-:S11]  /*4a60*/  MOV R3, UR5 ;  /* 0x0000000500037c02 */ /* 0x008fd60008000f00 */
[----:B------:R1:W-:Y:S04]  /*4a70*/  @P0 ATOMS.AND RZ, [UR6+0x14], R3 ;  /* 0x00001403ffff098c */ /* 0x0003e8000a800006 */
[----:B------:R1:W-:Y:S01]  /*4a80*/  @P0 ATOMS.AND RZ, [UR6+0x18], R2 ;  /* 0x00001802ffff098c */ /* 0x0003e2000a800006 */
[----:B------:R-:W-:Y:S05]  /*4a90*/  BRA `(.L_x_101) ;  /* 0x0000000000147947 */ /* 0x000fea0003800000 */
.L_x_100:
[----:B------:R-:W-:Y:S02]  /*4aa0*/  MOV R2, 0x4ac0 ;  /* 0x00004ac000027802 */ /* 0x000fe40000000f00 */
[----:B---345:R-:W-:Y:S05]  /*4ab0*/  CALL.REL.NOINC `($__internal_0_$__cuda_sm10x_tcgen05_guardrail_trap_col_being_dealloced_not_returned_by_alloc) ;  /* 0x00000040005c7944 */ /* 0x038fea0003c00000 */
[----:B------:R-:W-:Y:S05]  /*4ac0*/  BRA `(.L_x_101) ;  /* 0x0000000000087947 */ /* 0x000fea0003800000 */
.L_x_99:
[----:B------:R-:W-:Y:S02]  /*4ad0*/  MOV R2, 0x4af0 ;  /* 0x00004af000027802 */ /* 0x000fe40000000f00 */
[----:B---345:R-:W-:Y:S05]  /*4ae0*/  CALL.REL.NOINC `($__internal_2_$__cuda_sm10x_tcgen05_guardrail_trap_unallocated_columns_being_dealloced) ;  /* 0x0000004000687944 */ /* 0x038fea0003c00000 */
.L_x_101:
[----:B------:R-:W-:Y:S01]  /*4af0*/  NOP ;  /* 0x0000000000007918 */ /* 0x000fe20000000000 */
[----:B----4-:R-:W-:Y:S05]  /*4b00*/  EXIT ;  /* 0x000000000000794d */ /* 0x010fea0003800000 */
.L_x_72:
[----:B------:R-:W-:-:S09]  /*4b10*/  UISETP.NE.OR UP5, UPT, UR10, 0x3, !UP5 ;  /* 0x000000030a00788c */ /* 0x000fd2000efa5670 */
[----:B------:R-:W-:Y:S05]  /*4b20*/  BRA.U UP5, `(.L_x_102) ;  /* 0x0000000905c87547 */ /* 0x000fea000b800000 */
[----:B------:R-:W1:Y:S01]  /*4b30*/  LDC R0, c[0x0][0xb30] ;  /* 0x0002cc00ff007b82 */ /* 0x000e620000000800 */
[----:B------:R-:W2:Y:S01]  /*4b40*/  LDCU.64 UR8, c[0x0][0x888] ;  /* 0x00011100ff0877ac */ /* 0x000ea20008000a00 */
[----:B------:R-:W-:Y:S01]  /*4b50*/  IMAD.MOV.U32 R30, RZ, RZ, 0x1 ;  /* 0x00000001ff1e7424 */ /* 0x000fe200078e00ff */
[----:B------:R-:W-:Y:S01]  /*4b60*/  CS2R R28, SRZ ;  /* 0x00000000001c7805 */ /* 0x000fe2000001ff00 */
[----:B------:R-:W-:Y:S01]  /*4b70*/  IMAD.MOV.U32 R25, RZ, RZ, 0x2000 ;  /* 0x00002000ff197424 */ /* 0x000fe200078e00ff */
[----:B------:R-:W3:Y:S03]  /*4b80*/  LDCU.64 UR4, c[0x0][0x890] ;  /* 0x00011200ff0477ac */ /* 0x000ee60008000a00 */
[----:B------:R-:W4:Y:S01]  /*4b90*/  LDC R19, c[0x0][0x370] ;  /* 0x0000dc00ff137b82 */ /* 0x000f220000000800 */
[----:B------:R-:W-:Y:S01]  /*4ba0*/  UMOV UR6, 0x400 ;  /* 0x0000040000067882 */ /* 0x000fe20000000000 */
[----:B------:R-:W-:-:S02]  /*4bb0*/  UPLOP3.LUT UP1, UPT, UPT, UPT, UPT, 0x40, 0x4 ;  /* 0x000000000004789c */ /* 0x000fc40003f2e870 */
[----:B------:R-:W-:-:S04]  /*4bc0*/  ULEA UR6, UR37, UR6, 0x18 ;  /* 0x0000000625067291 */ /* 0x000fc8000f8ec0ff */
[----:B------:R-:W4:Y:S01]  /*4bd0*/  LDC R2, c[0x0][0xb0c] ;  /* 0x0002c300ff027b82 */ /* 0x000f220000000800 */
[----:B--2---:R-:W-:Y:S02]  /*4be0*/  UISETP.NE.U32.AND UP2, UPT, UR8, URZ, UPT ;  /* 0x000000ff0800728c */ /* 0x004fe4000bf45070 */
[----:B------:R-:W-:Y:S02]  /*4bf0*/  UIADD3 UR8, UPT, UPT, UR6, 0x140, URZ ;  /* 0x0000014006087890 */ /* 0x000fe4000fffe0ff */
[----:B---3--:R-:W-:-:S03]  /*4c00*/  UISETP.NE.U32.AND UP3, UPT, UR4, URZ, UPT ;  /* 0x000000ff0400728c */ /* 0x008fc6000bf65070 */
[----:B------:R-:W2:Y:S01]  /*4c10*/  LDC R18, c[0x0][0xb20] ;  /* 0x0002c800ff127b82 */ /* 0x000ea20000000800 */
[----:B-1----:R-:W-:Y:S01]  /*4c20*/  ISETP.NE.AND P1, PT, R0, 0x1, PT ;  /* 0x000000010000780c */ /* 0x002fe20003f25270 */
[----:B------:R-:W-:Y:S02]  /*4c30*/  UISETP.NE.AND.EX UP2, UPT, UR9, URZ, UPT, UP2 ;  /* 0x000000ff0900728c */ /* 0x000fe4000bf45320 */
[----:B------:R-:W-:Y:S02]  /*4c40*/  UPRMT UR37, UR37, 0x654, UR8 ;  /* 0x0000065425257896 */ /* 0x000fe40008000008 */
[----:B------:R-:W-:Y:S02]  /*4c50*/  UISETP.NE.AND.EX UP3, UPT, UR5, URZ, UPT, UP3 ;  /* 0x000000ff0500728c */ /* 0x000fe4000bf65330 */
[----:B------:R-:W1:Y:S08]  /*4c60*/  LDC.64 R32, c[0x0][0x348] ;  /* 0x0000d200ff207b82 */ /* 0x000e700000000a00 */
[----:B------:R-:W3:Y:S08]  /*4c70*/  LDC.64 R16, c[0x0][0xb10] ;  /* 0x0002c400ff107b82 */ /* 0x000ef00000000a00 */
[----:B------:R-:W1:Y:S08]  /*4c80*/  LDC.64 R6, c[0x0][0xb18] ;  /* 0x0002c600ff067b82 */ /* 0x000e700000000a00 */
[----:B------:R-:W1:Y:S08]  /*4c90*/  LDC.64 R4, c[0x0][0xb28] ;  /* 0x0002ca00ff047b82 */ /* 0x000e700000000a00 */
[----:B--2-4-:R-:W1:Y:S02]  /*4ca0*/  LDC R24, c[0x0][0x374] ;  /* 0x0000dd00ff187b82 */ /* 0x014e640000000800 */
.L_x_110:
[C---:B------:R-:W-:Y:S02]  /*4cb0*/  LEA R0, R29.reuse, UR6, 0x3 ;  /* 0x000000061d007c11 */ /* 0x040fe4000f8e18ff */
[----:B------:R-:W-:Y:S02]  /*4cc0*/  SHF.L.U32 R3, R28, 0x1f, RZ ;  /* 0x0000001f1c037819 */ /* 0x000fe400000006ff */
[----:B------:R-:W-:Y:S02]  /*4cd0*/  LEA R20, R29, UR6, 0x4 ;  /* 0x000000061d147c11 */ /* 0x000fe4000f8e20ff */
[----:B--2---:R-:W2:Y:S02]  /*4ce0*/  SYNCS.PHASECHK.TRANS64.TRYWAIT P0, [R0+URZ+0x160], R3 ;  /* 0x00016003000075a7 */ /* 0x004ea400080011ff */
[----:B--2---:R-:W-:Y:S05]  /*4cf0*/  @!P0 BRA `(.L_x_103) ;  /* 0x0000003c00488947 */ /* 0x004fea0003800000 */
.L_x_192:
[----:B------:R-:W-:Y:S01]  /*4d00*/  ISETP.GE.AND P0, PT, R72, 0x1, PT ;  /* 0x000000014800780c */ /* 0x000fe20003f06270 */
[----:B------:R-:W4:Y:S01]  /*4d10*/  LDS.128 R20, [R20+0x1f0] ;  /* 0x0001f00014147984 */ /* 0x000f220000000c00 */
[----:B------:R-:W-:Y:S01]  /*4d20*/  ISETP.NE.U32.AND P4, PT, RZ, UR4, PT ;  /* 0x00000004ff007c0c */ /* 0x000fe2000bf85070 */
[----:B--2---:R-:W-:Y:S01]  /*4d30*/  VIADD R0, R0, 0x170 ;  /* 0x0000017000007836 */ /* 0x004fe20000000000 */
[----:B------:R-:W-:Y:S02]  /*4d40*/  SHF.L.U32 R26, R30, 0x1f, RZ ;  /* 0x0000001f1e1a7819 */ /* 0x000fe400000006ff */
[----:B------:R-:W-:Y:S02]  /*4d50*/  ISETP.NE.AND.EX P4, PT, RZ, UR5, PT, P4 ;  /* 0x00000005ff007c0c */ /* 0x000fe4000bf85340 */
[----:B------:R-:W-:Y:S01]  /*4d60*/  PRMT R0, RZ, 0x654, R0 ;  /* 0x00000654ff007816 */ /* 0x000fe20000000000 */
[----:B------:R-:W-:Y:S01]  /*4d70*/  @!PT LDS RZ, [RZ] ;  /* 0x00000000fffff984 */ /* 0x000fe20000000800 */
[----:B------:R-:W-:Y:S01]  /*4d80*/  @!PT LDS RZ, [RZ] ;  /* 0x00000000fffff984 */ /* 0x000fe20000000800 */
[----:B------:R-:W-:Y:S01]  /*4d90*/  @!PT LDS RZ, [RZ] ;  /* 0x00000000fffff984 */ /* 0x000fe20000000800 */
[----:B------:R-:W-:Y:S01]  /*4da0*/  @!PT LDS RZ, [RZ] ;  /* 0x00000000fffff984 */ /* 0x000fe20000000800 */
[----:B------:R2:W-:Y:S06]  /*4db0*/  MEMBAR.ALL.CTA ;  /* 0x0000000000007992 */ /* 0x0005ec0000008000 */
[----:B--2---:R-:W2:Y:S02]  /*4dc0*/  FENCE.VIEW.ASYNC.S ;  /* 0x00000000000073c6 */ /* 0x004ea40000000000 */
[----:B--2---:R2:W-:Y:S01]  /*4dd0*/  SYNCS.ARRIVE.TRANS64.RED.A1T0 RZ, [R0+URZ], RZ ;  /* 0x000000ff00ff79a7 */ /* 0x0045e200081004ff */
[----:B----4-:R-:W-:Y:S11]  /*4de0*/  LOP3.LUT P3, RZ, R22, 0x1, RZ, 0xc0, !PT ;  /* 0x0000000116ff7812 */ /* 0x010ff6000786c0ff */
[----:B------:R-:W-:Y:S02]  /*4df0*/  @!UPT UIADD3 URZ, UPT, UPT, URZ, URZ, URZ ;  /* 0x000000fffffff290 */ /* 0x000fe4000fffe0ff */
[----:B------:R-:W-:Y:S02]  /*4e00*/  @P3 MOV R13, R20 ;  /* 0x00000014000d3202 */ /* 0x000fe40000000f00 */
[----:B------:R-:W-:Y:S01]  /*4e10*/  @P3 LOP3.LUT R8, R21, 0xffff, RZ, 0xc0, !PT ;  /* 0x0000ffff15083812 */ /* 0x000fe200078ec0ff */
[----:B--2---:R-:W-:Y:S06]  /*4e20*/  @!P0 BRA `(.L_x_104) ;  /* 0x0000000000a48947 */ /* 0x004fec0003800000 */
[----:B-1----:R-:W-:Y:S01]  /*4e30*/  IMAD.HI.U32 R31, R24, R7, RZ ;  /* 0x00000007181f7227 */ /* 0x002fe200078e00ff */
[----:B------:R-:W-:Y:S02]  /*4e40*/  ISETP.NE.AND P0, PT, R6, 0x1, PT ;  /* 0x000000010600780c */ /* 0x000fe40003f05270 */
[----:B------:R-:W-:Y:S01]  /*4e50*/  ISETP.NE.AND P2, PT, R72, 0x1, PT ;  /* 0x000000014800780c */ /* 0x000fe20003f45270 */
[----:B---3--:R-:W-:Y:S01]  /*4e60*/  IMAD.HI.U32 R34, R19, R16, RZ ;  /* 0x0000001013227227 */ /* 0x008fe200078e00ff */
[----:B------:R-:W-:Y:S02]  /*4e70*/  SHF.R.U32.HI R31, RZ, R18, R31 ;  /* 0x00000012ff1f7219 */ /* 0x000fe4000001161f */
[----:B------:R-:W-:Y:S01]  /*4e80*/  ISETP.NE.AND P5, PT, R2, 0x1, PT ;  /* 0x000000010200780c */ /* 0x000fe20003fa5270 */
[----:B------:R-:W-:Y:S01]  /*4e90*/  IMAD.HI.U32 R36, R13, R16, RZ ;  /* 0x000000100d247227 */ /* 0x000fe200078e00ff */
[----:B------:R-:W-:Y:S02]  /*4ea0*/  SHF.R.U32.HI R34, RZ, R17, R34 ;  /* 0x00000011ff227219 */ /* 0x000fe40000011622 */
[----:B------:R-:W-:Y:S01]  /*4eb0*/  SEL R3, R24, R31, !P0 ;  /* 0x0000001f18037207 */ /* 0x000fe20004000000 */
[C---:B------:R-:W-:Y:S01]  /*4ec0*/  IMAD.HI.U32 R31, R8.reuse, R7, RZ ;  /* 0x00000007081f7227 */ /* 0x040fe200078e00ff */
[----:B------:R-:W-:Y:S02]  /*4ed0*/  SEL R11, R19, R34, !P5 ;  /* 0x00000022130b7207 */ /* 0x000fe40006800000 */
[----:B------:R-:W-:Y:S01]  /*4ee0*/  SHF.R.U32.HI R36, RZ, R17, R36 ;  /* 0x00000011ff247219 */ /* 0x000fe20000011624 */
[----:B------:R-:W-:Y:S01]  /*4ef0*/  IMAD.HI.U32 R38, R3, R4, RZ ;  /* 0x0000000403267227 */ /* 0x000fe200078e00ff */
[----:B------:R-:W-:Y:S03]  /*4f00*/  SHF.R.U32.HI R31, RZ, R18, R31 ;  /* 0x00000012ff1f7219 */ /* 0x000fe6000001161f */
[----:B------:R-:W-:Y:S01]  /*4f10*/  IMAD.HI.U32 R34, R11, R4, RZ ;  /* 0x000000040b227227 */ /* 0x000fe200078e00ff */
[----:B------:R-:W-:Y:S02]  /*4f20*/  @P2 SHF.R.U32.HI R3, RZ, R5, R38 ;  /* 0x00000005ff032219 */ /* 0x000fe40000011626 */
[----:B------:R-:W-:Y:S02]  /*4f30*/  SEL R9, R8, R31, !P0 ;  /* 0x0000001f08097207 */ /* 0x000fe40004000000 */
[----:B------:R-:W-:Y:S01]  /*4f40*/  @P2 SHF.R.U32.HI R11, RZ, R5, R34 ;  /* 0x00000005ff0b2219 */ /* 0x000fe20000011622 */
[C---:B------:R-:W-:Y:S01]  /*4f50*/  IMAD R10, R72.reuse, R3, RZ ;  /* 0x00000003480a7224 */ /* 0x040fe200078e02ff */
[----:B------:R-:W-:Y:S01]  /*4f60*/  SEL R3, R13, R36, !P5 ;  /* 0x000000240d037207 */ /* 0x000fe20006800000 */
[C---:B------:R-:W-:Y:S03]  /*4f70*/  IMAD.HI.U32 R14, R9.reuse, R4, RZ ;  /* 0x00000004090e7227 */ /* 0x040fe600078e00ff */
[----:B------:R-:W-:Y:S01]  /*4f80*/  ISETP.GE.AND P0, PT, R9, R10, PT ;  /* 0x0000000a0900720c */ /* 0x000fe20003f06270 */
[C---:B------:R-:W-:Y:S01]  /*4f90*/  IMAD R12, R72.reuse, R11, RZ ;  /* 0x0000000b480c7224 */ /* 0x040fe200078e02ff */
[-C--:B------:R-:W-:Y:S04]  /*4fa0*/  SHF.R.U32.HI R14, RZ, R5.reuse, R14 ;  /* 0x00000005ff0e7219 */ /* 0x080fe8000001160e */
[----:B------:R-:W-:Y:S02]  /*4fb0*/  ISETP.GE.OR P0, PT, R3, R12, P0 ;  /* 0x0000000c0300720c */ /* 0x000fe40000706670 */
[----:B------:R-:W-:Y:S05]  /*4fc0*/  SEL R15, R9, R14, !P2 ;  /* 0x0000000e090f7207 */ /* 0x000fea0005000000 */
[----:B------:R-:W-:Y:S04]  /*4fd0*/  IMAD.MOV R14, RZ, RZ, -R15 ;  /* 0x000000ffff0e7224 */ /* 0x000fe800078e0a0f */
[----:B------:R-:W-:Y:S02]  /*4fe0*/  IMAD R14, R72, R14, R9 ;  /* 0x0000000e480e7224 */ /* 0x000fe400078e0209 */
[C---:B------:R-:W-:Y:S05]  /*4ff0*/  @!P0 IMAD.HI.U32 R10, R3.reuse, R4, RZ ;  /* 0x00000004030a8227 */ /* 0x040fea00078e00ff */
[----:B------:R-:W-:Y:S04]  /*5000*/  @!P0 SHF.R.U32.HI R10, RZ, R5, R10 ;  /* 0x00000005ff0a8219 */ /* 0x000fe8000001160a */
[----:B------:R-:W-:Y:S01]  /*5010*/  @!P0 SEL R0, R3, R10, !P2 ;  /* 0x0000000a03008207 */ /* 0x000fe20005000000 */
[----:B------:R-:W-:Y:S03]  /*5020*/  IMAD.MOV R10, RZ, RZ, -R3 ;  /* 0x000000ffff0a7224 */ /* 0x000fe600078e0a03 */
[----:B------:R-:W-:Y:S01]  /*5030*/  @!P0 IADD3 R15, PT, PT, R15, -R0, RZ ;  /* 0x800000000f0f8210 */ /* 0x000fe20007ffe0ff */
[----:B------:R-:W-:Y:S01]  /*5040*/  @!P0 IMAD R0, R11, R14, R0 ;  /* 0x0000000e0b008224 */ /* 0x000fe200078e0200 */
[----:B------:R-:W-:Y:S01]  /*5050*/  IADD3 R11, PT, PT, -R9, RZ, RZ ;  /* 0x000000ff090b7210 */ /* 0x000fe20007ffe1ff */
[----:B------:R-:W-:Y:S02]  /*5060*/  IMAD R13, R2, R10, R13 ;  /* 0x0000000a020d7224 */ /* 0x000fe400078e020d */
[----:B------:R-:W-:Y:S02]  /*5070*/  @!P0 IMAD R9, R15, R72, R3 ;  /* 0x000000480f098224 */ /* 0x000fe400078e0203 */
[----:B------:R-:W-:Y:S02]  /*5080*/  @!P0 IMAD.MOV.U32 R3, RZ, RZ, R0 ;  /* 0x000000ffff038224 */ /* 0x000fe400078e0000 */
[----:B------:R-:W-:Y:S02]  /*5090*/  IMAD R8, R6, R11, R8 ;  /* 0x0000000b06087224 */ /* 0x000fe400078e0208 */
[----:B------:R-:W-:Y:S02]  /*50a0*/  IMAD R13, R3, R2, R13 ;  /* 0x00000002030d7224 */ /* 0x000fe400078e020d */
[----:B------:R-:W-:Y:S02]  /*50b0*/  IMAD R8, R9, R6, R8 ;  /* 0x0000000609087224 */ /* 0x000fe400078e0208 */
.L_x_104:
[----:B------:R-:W-:Y:S05]  /*50c0*/  BRA.U UP1, `(.L_x_105) ;  /* 0x0000000101107547 */ /* 0x000fea000b800000 */
[----:B------:R-:W-:Y:S04]  /*50d0*/  MOV R0, UR7 ;  /* 0x0000000700007c02 */ /* 0x000fe80008000f00 */
[----:B------:R-:W-:Y:S04]  /*50e0*/  SHF.L.U32 R3, R0, 0x1f, RZ ;  /* 0x0000001f00037819 */ /* 0x000fe800000006ff */
[----:B------:R-:W2:Y:S02]  /*50f0*/  SYNCS.PHASECHK.TRANS64.TRYWAIT P0, [UR6+0x158], R3 ;  /* 0x00015803ff0075a7 */ /* 0x000ea40008001106 */
[----:B--2---:R-:W-:Y:S05]  /*5100*/  @!P0 BRA `(.L_x_106) ;  /* 0x0000003800588947 */ /* 0x004fea0003800000 */
.L_x_105:
[----:B------:R-:W-:Y:S05]  /*5110*/  BRA.U !UP3, `(.L_x_107) ;  /* 0x000000010b347547 */ /* 0x000fea000b800000 */
[----:B------:R-:W-:Y:S01]  /*5120*/  UPLOP3.LUT UP0, UPT, UPT, UPT, UP2, 0x80, 0x8 ;  /* 0x000000000008789c */ /* 0x000fe20003f0f020 */
[----:B--2---:R-:W-:Y:S02]  /*5130*/  HFMA2 R0, -RZ, RZ, 0, 5.9604644775390625e-08 ;  /* 0x00000001ff007431 */ /* 0x004fe400000001ff */
[----:B------:R-:W-:Y:S03]  /*5140*/  IMAD.MOV.U32 R167, RZ, RZ, 0x1 ;  /* 0x00000001ffa77424 */ /* 0x000fe600078e00ff */
[----:B------:R-:W-:Y:S05]  /*5150*/  PLOP3.LUT P0, PT, PT, PT, UP0, 0x80, 0x8 ;  /* 0x000000000008781c */ /* 0x000fea0003f0f008 */
[----:B------:R-:W2:Y:S01]  /*5160*/  @UP0 LDCU.64 UR10, c[0x0][0x888] ;  /* 0x00011100ff0a07ac */ /* 0x000ea20008000a00 */
[----:B------:R-:W-:Y:S07]  /*5170*/  @UP0 UIMAD UR8, UR36, UR4, URZ ;  /* 0x00000004240802a4 */ /* 0x000fee000f8e02ff */
[----:B------:R-:W-:Y:S01]  /*5180*/  @!P0 PRMT R167, R0, 0x7610, R167 ;  /* 0x0000761000a78816 */ /* 0x000fe200000000a7 */
[----:B--2---:R-:W-:Y:S03]  /*5190*/  @UP0 UIMAD.WIDE UR10, UR8, 0x4, UR10 ;  /* 0x00000004080a08a5 */ /* 0x004fe6000f8e020a */
[----:B------:R-:W2:Y:S03]  /*51a0*/  @!UP0 LDCU UR8, c[0x0][0x880] ;  /* 0x00011000ff0887ac */ /* 0x000ea60008000800 */
[----:B------:R-:W-:Y:S01]  /*51b0*/  IMAD.U32 R10, RZ, RZ, UR10 ;  /* 0x0000000aff0a7e24 */ /* 0x000fe2000f8e00ff */
[----:B------:R-:W-:Y:S05]  /*51c0*/  MOV R11, UR11 ;  /* 0x0000000b000b7c02 */ /* 0x000fea0008000f00 */
[----:B-----5:R4:W5:Y:S02]  /*51d0*/  @P0 LDG.E R80, desc[UR40][R10.64] ;  /* 0x000000280a500981 */ /* 0x020964000c1e1900 */
[----:B--2-4-:R-:W-:Y:S07]  /*51e0*/  @!P0 IMAD.U32 R80, RZ, RZ, UR8 ;  /* 0x00000008ff508e24 */ /* 0x014fee000f8e00ff */
.L_x_107:
[----:B-----5:R-:W-:Y:S01]  /*51f0*/  @!P4 ISETP.EQ.AND P5, PT, R80, RZ, PT ;  /* 0x000000ff5000c20c */ /* 0x020fe20003fa2270 */
[----:B------:R-:W-:Y:S01]  /*5200*/  @!UPT UIADD3 URZ, UPT, UPT, URZ, URZ, URZ ;  /* 0x000000fffffff290 */ /* 0x000fe2000fffe0ff */
[----:B------:R-:W-:Y:S11]  /*5210*/  @!P4 BRA `(.L_x_108) ;  /* 0x000000000014c947 */ /* 0x000ff60003800000 */
[----:B------:R-:W-:Y:S02]  /*5220*/  LOP3.LUT P0, RZ, R167, 0xff, RZ, 0xc0, !PT ;  /* 0x000000ffa7ff7812 */ /* 0x000fe4000780c0ff */
[----:B------:R-:W-:Y:S04]  /*5230*/  PLOP3.LUT P5, PT, PT, PT, UP0, 0x80, 0x8 ;  /* 0x000000000008781c */ /* 0x000fe80003faf008 */
[----:B------:R-:W-:Y:S07]  /*5240*/  PLOP3.LUT P5, PT, P5, PT, PT, 0x8, 0x80 ;  /* 0x000000000080781c */ /* 0x000fee0002fae170 */
[----:B------:R-:W-:Y:S11]  /*5250*/  @P0 ISETP.EQ.AND P5, PT, R80, RZ, PT ;  /* 0x000000ff5000020c */ /* 0x000ff60003fa2270 */
[----:B------:R-:W-:Y:S02]  /*5260*/  @!UPT UIADD3 URZ, UPT, UPT, URZ, URZ, URZ ;  /* 0x000000fffffff290 */ /* 0x000fe4000fffe0ff */
.L_x_108:
[----:B------:R-:W4:Y:S01]  /*5270*/  SYNCS.PHASECHK.TRANS64.TRYWAIT P4, [UR6+0x148], R26 ;  /* 0x0001481aff0075a7 */ /* 0x000f220008081106 */
[----:B------:R-:W-:Y:S01]  /*5280*/  @P3 SHF.R.U32.HI R27, RZ, 0x10, R21 ;  /* 0x00000010ff1b3819 */ /* 0x000fe20000011615 */
[----:B------:R-:W-:Y:S01]  /*5290*/  VIADD R29, R29, 0x1 ;  /* 0x000000011d1d7836 */ /* 0x000fe20000000000 */
[----:B------:R-:W5:Y:S08]  /*52a0*/  LDC.64 R14, c[0x0][0xb10] ;  /* 0x0002c400ff0e7b82 */ /* 0x000f700000000a00 */
[----:B------:R-:W1:Y:S08]  /*52b0*/  LDC.64 R10, c[0x0][0xb18] ;  /* 0x0002c600ff0a7b82 */ /* 0x000e700000000a00 */
[----:B--2---:R-:W2:Y:S08]  /*52c0*/  @!P1 LDC R0, c[0x0][0xb20] ;  /* 0x0002c800ff009b82 */ /* 0x004eb00000000800 */
[----:B------:R-:W3:Y:S01]  /*52d0*/  @!P1 LDC R3, c[0x0][0xb0c] ;  /* 0x0002c300ff039b82 */ /* 0x000ee20000000800 */
[----:B-----5:R-:W-:Y:S05]  /*52e0*/  @!P1 IMAD.HI.U32 R14, R13, R14, RZ ;  /* 0x0000000e0d0e9227 */ /* 0x020fea00078e00ff */
[----:B------:R-:W-:Y:S01]  /*52f0*/  @!P1 SHF.R.U32.HI R14, RZ, R15, R14 ;  /* 0x0000000fff0e9219 */ /* 0x000fe2000001160e */
[----:B-1----:R-:W-:Y:S01]  /*5300*/  @!P1 IMAD.HI.U32 R11, R8, R11, RZ ;  /* 0x0000000b080b9227 */ /* 0x002fe200078e00ff */
[----:B------:R-:W-:Y:S04]  /*5310*/  @!P1 ISETP.NE.AND P0, PT, R10, 0x1, PT ;  /* 0x000000010a00980c */ /* 0x000fe80003f05270 */
[----:B--2---:R-:W-:Y:S02]  /*5320*/  @!P1 SHF.R.U32.HI R9, RZ, R0, R11 ;  /* 0x00000000ff099219 */ /* 0x004fe4000001160b */
[----:B---3--:R-:W-:Y:S02]  /*5330*/  @!P1 ISETP.NE.AND P2, PT, R3, 0x1, PT ;  /* 0x000000010300980c */ /* 0x008fe40003f45270 */
[----:B------:R-:W-:Y:S02]  /*5340*/  @!P1 SEL R9, R8, R9, !P0 ;  /* 0x0000000908099207 */ /* 0x000fe40004000000 */
[----:B------:R-:W-:Y:S02]  /*5350*/  ELECT P0, URZ, PT ;  /* 0x0000000000ff782f */ /* 0x000fe40003800000 */
[----:B------:R-:W-:Y:S05]  /*5360*/  @!P1 SEL R14, R13, R14, !P2 ;  /* 0x0000000e0d0e9207 */ /* 0x000fea0005000000 */
[----:B------:R-:W-:Y:S02]  /*5370*/  @!P1 IMAD.IADD R0, R9, 0x1, -R14 ;  /* 0x0000000109009824 */ /* 0x000fe400078e0a0e */
[----:B------:R-:W-:Y:S02]  /*5380*/  @!P1 IMAD.IADD R9, R14, 0x1, -R9 ;  /* 0x000000010e099824 */ /* 0x000fe400078e0a09 */
[----:B------:R-:W-:Y:S02]  /*5390*/  @!P1 IMAD R13, R0, R3, R13 ;  /* 0x00000003000d9224 */ /* 0x000fe400078e020d */
[----:B------:R-:W-:Y:S01]  /*53a0*/  @!P1 IMAD R8, R9, R10, R8 ;  /* 0x0000000a09089224 */ /* 0x000fe200078e0208 */
[----:B----4-:R-:W-:Y:S06]  /*53b0*/  @!P4 BRA `(.L_x_109) ;  /* 0x0000003400c4c947 */ /* 0x010fec0003800000 */
.L_x_195:
[----:B------:R-:W-:Y:S01]  /*53c0*/  PLOP3.LUT P5, PT, P5, P0, PT, 0xf2, 0x2f ;  /* 0x00000000002f781c */ /* 0x000fe20002fa1e72 */
[----:B------:R-:W-:Y:S01]  /*53d0*/  UMOV UR14, 0x0 ;  /* 0x00000000000e7882 */ /* 0x000fe20000000000 */
[----:B------:R-:W-:Y:S01]  /*53e0*/  LOP3.LUT R30, R30, 0x1, RZ, 0x3c, !PT ;  /* 0x000000011e1e7812 */ /* 0x000fe200078e3cff */
[----:B------:R-:W-:Y:S01]  /*53f0*/  UMOV UR15, 0x10000000 ;  /* 0x10000000000f7882 */ /* 0x000fe20000000000 */
[----:B------:R-:W-:Y:S01]  /*5400*/  UMOV UR12, UR36 ;  /* 0x00000024000c7c82 */ /* 0x000fe20008000000 */
[----:B------:R-:W-:Y:S08]  /*5410*/  @P3 R2UR UR36, R27 ;  /* 0x000000001b2432ca */ /* 0x000ff000000e0000 */
[----:B-1----:R-:W-:Y:S01]  /*5420*/  @!P5 IADD3 R3, P0, PT, R32, 0x580, RZ ;  /* 0x000005802003d810 */ /* 0x002fe20007f1e0ff */
[----:B------:R-:W-:Y:S01]  /*5430*/  @!P5 IMAD.SHL.U32 R166, R166, 0x40, RZ ;  /* 0x00000040a6a6d824 */ /* 0x000fe200078e00ff */
[----:B------:R-:W-:Y:S01]  /*5440*/  VOTEU.ALL UP1, P5 ;  /* 0x0000000000ff7886 */ /* 0x000fe20002820000 */
[----:B------:R-:W-:Y:S01]  /*5450*/  @!P5 IMAD.SHL.U32 R165, R165, 0x80, RZ ;  /* 0x00000080a5a5d824 */ /* 0x000fe200078e00ff */
[----:B------:R-:W-:Y:S01]  /*5460*/  @!P5 R2UR UR9, R3 ;  /* 0x000000000309d2ca */ /* 0x000fe200000e0000 */
[----:B------:R-:W-:Y:S01]  /*5470*/  @!P5 IMAD.X R0, RZ, RZ, R33, P0 ;  /* 0x000000ffff00d224 */ /* 0x000fe200000e0621 */
[----:B------:R-:W-:Y:S01]  /*5480*/  @!P5 R2UR UR10, R166 ;  /* 0x00000000a60ad2ca */ /* 0x000fe200000e0000 */
[----:B------:R-:W-:Y:S01]  /*5490*/  IMAD.IADD R166, R8, 0x1, R145 ;  /* 0x0000000108a67824 */ /* 0x000fe200078e0291 */
[----:B------:R-:W-:Y:S01]  /*54a0*/  @!P5 R2UR UR11, R165 ;  /* 0x00000000a50bd2ca */ /* 0x000fe200000e0000 */
[----:B------:R-:W-:Y:S01]  /*54b0*/  IMAD.IADD R165, R13, 0x1, R164 ;  /* 0x000000010da57824 */ /* 0x000fe200078e02a4 */
[----:B------:R-:W-:Y:S02]  /*54c0*/  @!P5 R2UR UR8, R0 ;  /* 0x000000000008d2ca */ /* 0x000fe400000e0000 */
[C---:B------:R-:W-:Y:S04]  /*54d0*/  ISETP.NE.AND P0, PT, R29.reuse, 0x2, PT ;  /* 0x000000021d00780c */ /* 0x040fe80003f05270 */
[----:B------:R-:W-:Y:S01]  /*54e0*/  SEL R3, RZ, 0x1, P0 ;  /* 0x00000001ff037807 */ /* 0x000fe20000000000 */
[----:B------:R-:W-:Y:S01]  /*54f0*/  IMAD.U32 R10, RZ, RZ, UR9 ;  /* 0x00000009ff0a7e24 */ /* 0x000fe2000f8e00ff */
[----:B------:R-:W-:Y:S01]  /*5500*/  @!UP1 UIADD3 UR9, UPT, UPT, UR6, 0x140, URZ ;  /* 0x0000014006099890 */ /* 0x000fe2000fffe0ff */
[----:B------:R-:W-:Y:S02]  /*5510*/  SEL R29, R29, RZ, P0 ;  /* 0x000000ff1d1d7207 */ /* 0x000fe40000000000 */
[----:B------:R-:W-:Y:S02]  /*5520*/  LOP3.LUT R28, R28, R3, RZ, 0x3c, !PT ;  /* 0x000000031c1c7212 */ /* 0x000fe400078e3cff */
[----:B------:R-:W-:Y:S01]  /*5530*/  IMAD.U32 R11, RZ, RZ, UR8 ;  /* 0x00000008ff0b7e24 */ /* 0x000fe2000f8e00ff */
[----:B------:R-:W-:Y:S01]  /*5540*/  @!P5 R2UR UR16, R10 ;  /* 0x000000000a10d2ca */ /* 0x000fe200000e0000 */
[----:B------:R-:W-:Y:S01]  /*5550*/  @!UP1 UIADD3 UR8, UPT, UPT, UR6, 0x400, URZ ;  /* 0x0000040006089890 */ /* 0x000fe2000fffe0ff */
[----:B------:R-:W-:Y:S02]  /*5560*/  VOTEU.ALL UP1, P5 ;  /* 0x0000000000ff7886 */ /* 0x000fe40002820000 */
[----:B------:R-:W-:Y:S11]  /*5570*/  @!P5 R2UR UR17, R11 ;  /* 0x000000000b11d2ca */ /* 0x000ff600000e0000 */
[----:B------:R-:W-:Y:S02]  /*5580*/  @!UPT UIADD3 URZ, UPT, UPT, URZ, URZ, URZ ;  /* 0x000000fffffff290 */ /* 0x000fe4000fffe0ff */
[----:B------:R2:W-:Y:S01]  /*5590*/  @!UP1 UTMALDG.3D [UR8], [UR16], desc[UR14] ;  /* 0x00000e08100095b4 */ /* 0x0005e20008011000 */
[----:B------:R2:W-:Y:S01]  /*55a0*/  @!P5 SYNCS.ARRIVE.TRANS64.RED.A0TR RZ, [UR6+0x140], R25 ;  /* 0x00014019ffffd9a7 */ /* 0x0005e20008300406 */
[----:B------:R-:W-:Y:S01]  /*55b0*/  UPLOP3.LUT UP1, UPT, UPT, UPT, UPT, 0x80, 0x8 ;  /* 0x000000000008789c */ /* 0x000fe20003f2f070 */
[----:B------:R-:W-:Y:S01]  /*55c0*/  SYNCS.ARRIVE.TRANS64.RED.A1T0 RZ, [UR37], RZ ;  /* 0x000000ffffff79a7 */ /* 0x000fe20008100425 */
[----:B------:R-:W-:Y:S09]  /*55d0*/  @P3 BRA `(.L_x_110) ;  /* 0xfffffff400b43947 */ /* 0x000ff2000383ffff */
[----:B------:R-:W-:Y:S07]  /*55e0*/  MOV R0, UR6 ;  /* 0x0000000600007c02 */ /* 0x000fee0008000f00 */
.L_x_111:
[----:B-1----:R-:W-:-:S04]  /*55f0*/  SHF.L.U32 R3, R30, 0x1f, RZ ;  /* 0x0000001f1e037819 */ /* 0x002fc800000006ff */
[----:B------:R1:W3:Y:S03]  /*5600*/  SYNCS.PHASECHK.TRANS64.TRYWAIT P0, [R0+URZ+0x148], R3 ;  /* 0x00014803000075a7 */ /* 0x0002e600080011ff */
[----:B---3--:R-:W-:Y:S05]  /*5610*/  @!P0 NANOSLEEP.SYNCS 0x989680 ;  /* 0x009896800000895d */ /* 0x008fea0003900000 */
[----:B------:R-:W3:Y:S02]  /*5620*/  @!P0 SYNCS.PHASECHK.TRANS64 P0, [R0+URZ+0x148], R3 ;  /* 0x00014803000085a7 */ /* 0x000ee400080010ff */
[----:B--23--:R-:W-:Y:S05]  /*5630*/  @P0 EXIT ;  /* 0x000000000000094d */ /* 0x00cfea0003800000 */
[----:B------:R-:W-:Y:S05]  /*5640*/  BRA `(.L_x_111) ;  /* 0xfffffffc00e87947 */ /* 0x000fea000383ffff */
.L_x_102:
[----:B------:R-:W-:-:S06]  /*5650*/  UISETP.GE.AND UP1, UPT, UR10, 0x4, UPT ;  /* 0x000000040a00788c */ /* 0x000fcc000bf26270 */
[----:B------:R-:W-:-:S13]  /*5660*/  PLOP3.LUT P0, PT, PT, PT, UP1, 0x80, 0x8 ;  /* 0x000000000008781c */ /* 0x000fda0003f0f018 */
[----:B------:R-:W-:Y:S05]  /*5670*/  @!P0 EXIT ;  /* 0x000000000000894d */ /* 0x000fea0003800000 */
[----:B------:R-:W-:Y:S01]  /*5680*/  BAR.SYNC.DEFER_BLOCKING 0x6, 0xa0 ;  /* 0x0182800000007b1d */ /* 0x000fe20000010000 */
[C---:B------:R-:W-:Y:S01]  /*5690*/  IMAD.SHL.U32 R179, R175.reuse, 0x40, RZ ;  /* 0x00000040afb37824 */ /* 0x040fe200078e00ff */
[C---:B------:R-:W-:Y:S01]  /*56a0*/  R2P PR, R175.reuse, 0x6 ;  /* 0x00000006af007804 */ /* 0x040fe20000000000 */
[C---:B------:R-:W-:Y:S01]  /*56b0*/  IMAD.SHL.U32 R2, R175.reuse, 0x8, RZ ;  /* 0x00000008af027824 */ /* 0x040fe200078e00ff */
[----:B------:R-:W-:Y:S01]  /*56c0*/  SHF.L.U32 R79, R175, 0x10, RZ ;  /* 0x00000010af4f7819 */ /* 0x000fe200000006ff */
[----:B------:R-:W-:Y:S01]  /*56d0*/  IMAD.MOV.U32 R178, RZ, RZ, 0x10 ;  /* 0x00000010ffb27424 */ /* 0x000fe200078e00ff */
[----:B------:R-:W-:Y:S01]  /*56e0*/  UMOV UR43, 0x400 ;  /* 0x00000400002b7882 */ /* 0x000fe20000000000 */
[----:B------:R-:W-:Y:S01]  /*56f0*/  LOP3.LUT R3, R179, 0x180, RZ, 0xc0, !PT ;  /* 0x00000180b3037812 */ /* 0x000fe200078ec0ff */
[----:B------:R-:W-:Y:S01]  /*5700*/  ULEA UR43, UR37, UR43, 0x18 ;  /* 0x0000002b252b7291 */ /* 0x000fe2000f8ec0ff */
[----:B------:R-:W1:Y:S01]  /*5710*/  LDC R173, c[0x0][0x370] ;  /* 0x0000dc00ffad7b82 */ /* 0x000e620000000800 */
[----:B------:R-:W-:Y:S01]  /*5720*/  SEL R178, R178, 0xfffffff0, !P1 ;  /* 0xfffffff0b2b27807 */ /* 0x000fe20004800000 */
[----:B------:R-:W-:Y:S01]  /*5730*/  HFMA2 R188, -RZ, RZ, 0, 0 ;  /* 0x00000000ffbc7431 */ /* 0x000fe200000001ff */
[----:B------:R-:W-:Y:S01]  /*5740*/  LOP3.LUT R2, R3, 0x30, R2, 0xf8, !PT ;  /* 0x0000003003027812 */ /* 0x000fe200078ef802 */
[----:B------:R-:W-:Y:S01]  /*5750*/  UIADD3 UR4, UPT, UPT, UR43, 0x2400, URZ ;  /* 0x000024002b047890 */ /* 0x000fe2000fffe0ff */
[----:B------:R-:W-:Y:S01]  /*5760*/  LOP3.LUT R79, R79, 0x600000, RZ, 0xc0, !PT ;  /* 0x006000004f4f7812 */ /* 0x000fe200078ec0ff */
[----:B------:R-:W-:Y:S01]  /*5770*/  IMAD.MOV.U32 R76, RZ, RZ, RZ ;  /* 0x000000ffff4c7224 */ /* 0x000fe200078e00ff */
[----:B------:R-:W-:Y:S01]  /*5780*/  LOP3.LUT R179, R2, 0x1e40, R179, 0xf8, !PT ;  /* 0x00001e4002b37812 */ /* 0x000fe200078ef8b3 */
[----:B------:R-:W2:Y:S01]  /*5790*/  LDC R74, c[0x0][0xb0c] ;  /* 0x0002c300ff4a7b82 */ /* 0x000ea20000000800 */
[----:B------:R-:W-:Y:S01]  /*57a0*/  IMAD.MOV.U32 R2, RZ, RZ, 0x20 ;  /* 0x00000020ff027424 */ /* 0x000fe200078e00ff */
[----:B------:R-:W-:Y:S01]  /*57b0*/  CS2R R182, SRZ ;  /* 0x0000000000b67805 */ /* 0x000fe2000001ff00 */
[----:B------:R-:W-:Y:S01]  /*57c0*/  IMAD.MOV.U32 R184, RZ, RZ, RZ ;  /* 0x000000ffffb87224 */ /* 0x000fe200078e00ff */
[----:B------:R-:W3:Y:S01]  /*57d0*/  LDCU.64 UR46, c[0x0][0x348] ;  /* 0x00006900ff2e77ac */ /* 0x000ee20008000a00 */
[----:B------:R-:W-:Y:S01]  /*57e0*/  VIADD R3, R179, UR43 ;  /* 0x0000002bb3037c36 */ /* 0x000fe20008000000 */
[----:B------:R-:W-:Y:S01]  /*57f0*/  SEL R2, R2, 0xffffffe0, !P2 ;  /* 0xffffffe002027807 */ /* 0x000fe20005000000 */
[----:B------:R-:W4:Y:S01]  /*5800*/  LDS R0, [UR43+0x210] ;  /* 0x0002102bff007984 */ /* 0x000f220008000800 */
[----:B------:R-:W1:Y:S01]  /*5810*/  LDC R172, c[0x0][0xb20] ;  /* 0x0002c800ffac7b82 */ /* 0x000e620000000800 */
[----:B------:R-:W-:Y:S01]  /*5820*/  IMAD.U32 R185, RZ, RZ, UR4 ;  /* 0x00000004ffb97e24 */ /* 0x000fe2000f8e00ff */
[----:B------:R-:W-:Y:S01]  /*5830*/  SHF.R.U32.HI R5, RZ, 0x4, R2 ;  /* 0x00000004ff057819 */ /* 0x000fe20000011602 */
[--C-:B------:R-:W-:Y:S01]  /*5840*/  IMAD.IADD R177, R2, 0x1, R3.reuse ;  /* 0x0000000102b17824 */ /* 0x100fe200078e0203 */
[----:B------:R-:W1:Y:S02]  /*5850*/  LDCU.64 UR38, c[0x0][0x888] ;  /* 0x00011100ff2677ac */ /* 0x000e640008000a00 */
[C---:B------:R-:W-:Y:S01]  /*5860*/  LEA.HI R176, R178.reuse, R5, RZ, 0x1c ;  /* 0x00000005b2b07211 */ /* 0x040fe200078fe0ff */
[----:B------:R-:W-:Y:S01]  /*5870*/  IMAD.IADD R178, R178, 0x1, R3 ;  /* 0x00000001b2b27824 */ /* 0x000fe200078e0203 */
[----:B------:R-:W1:Y:S01]  /*5880*/  LDC R73, c[0x0][0xb30] ;  /* 0x0002cc00ff497b82 */ /* 0x000e620000000800 */
[----:B------:R-:W-:Y:S01]  /*5890*/  UIADD3 UR42, UPT, UPT, UR43, 0x400, URZ ;  /* 0x000004002b2a7890 */ /* 0x000fe2000fffe0ff */
[----:B------:R-:W-:-:S06]  /*58a0*/  LEA R176, R176, R3, 0x4 ;  /* 0x00000003b0b07211 */ /* 0x000fcc00078e20ff */
[----:B------:R-:W1:Y:S08]  /*58b0*/  LDC.64 R158, c[0x0][0xb10] ;  /* 0x0002c400ff9e7b82 */ /* 0x000e700000000a00 */
[----:B------:R-:W1:Y:S08]  /*58c0*/  LDC.64 R70, c[0x0][0xb18] ;  /* 0x0002c600ff467b82 */ /* 0x000e700000000a00 */
[----:B------:R-:W1:Y:S01]  /*58d0*/  LDC.64 R154, c[0x0][0x888] ;  /* 0x00022200ff9a7b82 */ /* 0x000e620000000a00 */
[----:B----4-:R-:W-:-:S07]  /*58e0*/  IMAD.IADD R79, R0, 0x1, R79 ;  /* 0x00000001004f7824 */ /* 0x010fce00078e024f */
[----:B------:R-:W4:Y:S08]  /*58f0*/  LDC.64 R68, c[0x0][0xb28] ;  /* 0x0002ca00ff447b82 */ /* 0x000f300000000a00 */
[----:B------:R-:W1:Y:S08]  /*5900*/  LDC.64 R156, c[0x0][0x890] ;  /* 0x00022400ff9c7b82 */ /* 0x000e700000000a00 */
[----:B------:R-:W1:Y:S08]  /*5910*/  LDC.64 R152, c[0x0][0x8b0] ;  /* 0x00022c00ff987b82 */ /* 0x000e700000000a00 */
[----:B------:R-:W1:Y:S08]  /*5920*/  LDC.64 R146, c[0x0][0x8a8] ;  /* 0x00022a00ff927b82 */ /* 0x000e700000000a00 */
[----:B--23--:R-:W1:Y:S02]  /*5930*/  LDC R174, c[0x0][0x374] ;  /* 0x0000dd00ffae7b82 */ /* 0x00ce640000000800 */
.L_x_129:
[C---:B------:R-:W-:Y:S02]  /*5940*/  LEA R0, R188.reuse, UR43, 0x3 ;  /* 0x0000002bbc007c11 */ /* 0x040fe4000f8e18ff */
[----:B------:R-:W-:Y:S02]  /*5950*/  SHF.L.U32 R3, R183, 0x1f, RZ ;  /* 0x0000001fb7037819 */ /* 0x000fe400000006ff */
[----:B------:R-:W-:Y:S02]  /*5960*/  LEA R16, R188, UR43, 0x4 ;  /* 0x0000002bbc107c11 */ /* 0x000fe4000f8e20ff */
[----:B--2---:R-:W2:Y:S02]  /*5970*/  SYNCS.PHASECHK.TRANS64.TRYWAIT P0, [R0+URZ+0x160], R3 ;  /* 0x00016003000075a7 */ /* 0x004ea400080011ff */
[----:B--23--:R-:W-:Y:S05]  /*5980*/  @!P0 BRA `(.L_x_112) ;  /* 0x0000003000688947 */ /* 0x00cfea0003800000 */
.L_x_196:
[----:B------:R-:W3:Y:S01]  /*5990*/  LDC.64 R12, c[0x0][0xb10] ;  /* 0x0002c400ff0c7b82 */ /* 0x000ee20000000a00 */
[----:B------:R-:W4:Y:S01]  /*59a0*/  LDS.128 R16, [R16+0x1f0] ;  /* 0x0001f00010107984 */ /* 0x000f220000000c00 */
[----:B-1----:R-:W-:Y:S01]  /*59b0*/  ISETP.NE.AND P1, PT, R73, 0x1, PT ;  /* 0x000000014900780c */ /* 0x002fe20003f25270 */
[----:B--2---:R-:W-:Y:S01]  /*59c0*/  VIADD R0, R0, 0x170 ;  /* 0x0000017000007836 */ /* 0x004fe20000000000 */
[----:B------:R-:W-:Y:S04]  /*59d0*/  ISETP.GE.AND P0, PT, R72, 0x1, PT ;  /* 0x000000014800780c */ /* 0x000fe80003f06270 */
[----:B------:R-:W1:Y:S01]  /*59e0*/  LDC.64 R10, c[0x0][0xb18] ;  /* 0x0002c600ff0a7b82 */ /* 0x000e620000000a00 */
[----:B------:R-:W-:Y:S01]  /*59f0*/  PRMT R0, RZ, 0x654, R0 ;  /* 0x00000654ff007816 */ /* 0x000fe20000000000 */
[----:B------:R-:W-:Y:S01]  /*5a00*/  @!PT LDS RZ, [RZ] ;  /* 0x00000000fffff984 */ /* 0x000fe20000000800 */
[----:B------:R-:W-:Y:S01]  /*5a10*/  @!PT LDS RZ, [RZ] ;  /* 0x00000000fffff984 */ /* 0x000fe20000000800 */
[----:B------:R-:W-:Y:S01]  /*5a20*/  @!PT LDS RZ, [RZ] ;  /* 0x00000000fffff984 */ /* 0x000fe20000000800 */
[----:B------:R-:W-:Y:S01]  /*5a30*/  @!PT LDS RZ, [RZ] ;  /* 0x00000000fffff984 */ /* 0x000fe20000000800 */
[----:B------:R2:W-:Y:S06]  /*5a40*/  MEMBAR.ALL.CTA ;  /* 0x0000000000007992 */ /* 0x0005ec0000008000 */
[----:B--2---:R-:W2:Y:S01]  /*5a50*/  FENCE.VIEW.ASYNC.S ;  /* 0x00000000000073c6 */ /* 0x004ea20000000000 */
[----:B------:R-:W1:Y:S08]  /*5a60*/  @!P1 LDC R14, c[0x0][0xb20] ;  /* 0x0002c800ff0e9b82 */ /* 0x000e700000000800 */
[----:B------:R-:W1:Y:S01]  /*5a70*/  @!P1 LDC R9, c[0x0][0xb0c] ;  /* 0x0002c300ff099b82 */ /* 0x000e620000000800 */
[----:B--2---:R2:W-:Y:S01]  /*5a80*/  SYNCS.ARRIVE.TRANS64.RED.A1T0 RZ, [R0+URZ], RZ ;  /* 0x000000ff00ff79a7 */ /* 0x0045e200081004ff */
[----:B----4-:R-:W-:Y:S04]  /*5a90*/  LOP3.LUT P4, RZ, R18, 0x1, RZ, 0xc0, !PT ;  /* 0x0000000112ff7812 */ /* 0x010fe8000788c0ff */
[----:B------:R-:W-:Y:S09]  /*5aa0*/  P2R R186, PR, RZ, 0x10 ;  /* 0x00000010ffba7803 */ /* 0x000ff20000000000 */
[----:B------:R-:W-:Y:S02]  /*5ab0*/  @P4 MOV R77, R16 ;  /* 0x00000010004d4202 */ /* 0x000fe40000000f00 */
[----:B------:R-:W-:Y:S01]  /*5ac0*/  @P4 LOP3.LUT R75, R17, 0xffff, RZ, 0xc0, !PT ;  /* 0x0000ffff114b4812 */ /* 0x000fe200078ec0ff */
[----:B--23--:R-:W-:Y:S06]  /*5ad0*/  @!P0 BRA `(.L_x_113) ;  /* 0x0000000000a48947 */ /* 0x00cfec0003800000 */
[----:B------:R-:W-:Y:S01]  /*5ae0*/  IMAD.HI.U32 R21, R174, R71, RZ ;  /* 0x00000047ae157227 */ /* 0x000fe200078e00ff */
[----:B------:R-:W-:Y:S02]  /*5af0*/  ISETP.NE.AND P0, PT, R70, 0x1, PT ;  /* 0x000000014600780c */ /* 0x000fe40003f05270 */
[----:B------:R-:W-:Y:S01]  /*5b00*/  ISETP.NE.AND P2, PT, R72, 0x1, PT ;  /* 0x000000014800780c */ /* 0x000fe20003f45270 */
[----:B------:R-:W-:Y:S01]  /*5b10*/  IMAD.HI.U32 R20, R173, R158, RZ ;  /* 0x0000009ead147227 */ /* 0x000fe200078e00ff */
[----:B------:R-:W-:Y:S02]  /*5b20*/  SHF.R.U32.HI R21, RZ, R172, R21 ;  /* 0x000000acff157219 */ /* 0x000fe40000011615 */
[----:B------:R-:W-:Y:S01]  /*5b30*/  ISETP.NE.AND P3, PT, R74, 0x1, PT ;  /* 0x000000014a00780c */ /* 0x000fe20003f65270 */
[----:B------:R-:W-:Y:S01]  /*5b40*/  IMAD.HI.U32 R24, R77, R158, RZ ;  /* 0x0000009e4d187227 */ /* 0x000fe200078e00ff */
[----:B------:R-:W-:Y:S02]  /*5b50*/  SHF.R.U32.HI R20, RZ, R159, R20 ;  /* 0x0000009fff147219 */ /* 0x000fe40000011614 */
[----:B------:R-:W-:Y:S01]  /*5b60*/  SEL R3, R174, R21, !P0 ;  /* 0x00000015ae037207 */ /* 0x000fe20004000000 */
[----:B------:R-:W-:Y:S01]  /*5b70*/  IMAD.HI.U32 R21, R75, R71, RZ ;  /* 0x000000474b157227 */ /* 0x000fe200078e00ff */
[----:B------:R-:W-:Y:S02]  /*5b80*/  SEL R7, R173, R20, !P3 ;  /* 0x00000014ad077207 */ /* 0x000fe40005800000 */
[----:B------:R-:W-:Y:S01]  /*5b90*/  SHF.R.U32.HI R24, RZ, R159, R24 ;  /* 0x0000009fff187219 */ /* 0x000fe20000011618 */
[-C--:B------:R-:W-:Y:S04]  /*5ba0*/  IMAD.HI.U32 R20, R3, R68.reuse, RZ ;  /* 0x0000004403147227 */ /* 0x080fe800078e00ff */
[----:B------:R-:W-:Y:S01]  /*5bb0*/  IMAD.HI.U32 R22, R7, R68, RZ ;  /* 0x0000004407167227 */ /* 0x000fe200078e00ff */
[-C--:B------:R-:W-:Y:S02]  /*5bc0*/  @P2 SHF.R.U32.HI R3, RZ, R69.reuse, R20 ;  /* 0x00000045ff032219 */ /* 0x080fe40000011614 */
[----:B------:R-:W-:Y:S02]  /*5bd0*/  SHF.R.U32.HI R20, RZ, R172, R21 ;  /* 0x000000acff147219 */ /* 0x000fe40000011615 */
[----:B------:R-:W-:Y:S01]  /*5be0*/  @P2 SHF.R.U32.HI R7, RZ, R69, R22 ;  /* 0x00000045ff072219 */ /* 0x000fe20000011616 */
[C---:B------:R-:W-:Y:S01]  /*5bf0*/  IMAD R2, R72.reuse, R3, RZ ;  /* 0x0000000348027224 */ /* 0x040fe200078e02ff */
[----:B------:R-:W-:Y:S02]  /*5c00*/  SEL R5, R75, R20, !P0 ;  /* 0x000000144b057207 */ /* 0x000fe40004000000 */
[----:B------:R-:W-:Y:S01]  /*5c10*/  SEL R3, R77, R24, !P3 ;  /* 0x000000184d037207 */ /* 0x000fe20005800000 */
[----:B------:R-:W-:Y:S01]  /*5c20*/  IMAD R4, R72, R7, RZ ;  /* 0x0000000748047224 */ /* 0x000fe200078e02ff */
[C---:B------:R-:W-:Y:S01]  /*5c30*/  ISETP.GE.AND P0, PT, R5.reuse, R2, PT ;  /* 0x000000020500720c */ /* 0x040fe20003f06270 */
[----:B------:R-:W-:Y:S03]  /*5c40*/  IMAD.HI.U32 R6, R5, R68, RZ ;  /* 0x0000004405067227 */ /* 0x000fe600078e00ff */
[----:B------:R-:W-:Y:S01]  /*5c50*/  ISETP.GE.OR P0, PT, R3, R4, P0 ;  /* 0x000000040300720c */ /* 0x000fe20000706670 */
[----:B------:R-:W-:Y:S01]  /*5c60*/  IMAD.MOV R4, RZ, RZ, -R3 ;  /* 0x000000ffff047224 */ /* 0x000fe200078e0a03 */
[-C--:B------:R-:W-:Y:S03]  /*5c70*/  SHF.R.U32.HI R6, RZ, R69.reuse, R6 ;  /* 0x00000045ff067219 */ /* 0x080fe60000011606 */
[----:B------:R-:W-:Y:S01]  /*5c80*/  IMAD R77, R74, R4, R77 ;  /* 0x000000044a4d7224 */ /* 0x000fe200078e024d */
[----:B------:R-:W-:Y:S05]  /*5c90*/  SEL R15, R5, R6, !P2 ;  /* 0x00000006050f7207 */ /* 0x000fea0005000000 */
[----:B------:R-:W-:Y:S02]  /*5ca0*/  IMAD.MOV R6, RZ, RZ, -R15 ;  /* 0x000000ffff067224 */ /* 0x000fe400078e0a0f */
[C---:B------:R-:W-:Y:S04]  /*5cb0*/  @!P0 IMAD.HI.U32 R2, R3.reuse, R68, RZ ;  /* 0x0000004403028227 */ /* 0x040fe800078e00ff */
[----:B------:R-:W-:Y:S01]  /*5cc0*/  IMAD R6, R72, R6, R5 ;  /* 0x0000000648067224 */ /* 0x000fe200078e0205 */
[----:B------:R-:W-:Y:S04]  /*5cd0*/  @!P0 SHF.R.U32.HI R2, RZ, R69, R2 ;  /* 0x00000045ff028219 */ /* 0x000fe80000011602 */
[----:B------:R-:W-:Y:S02]  /*5ce0*/  @!P0 SEL R0, R3, R2, !P2 ;  /* 0x0000000203008207 */ /* 0x000fe40005000000 */
[----:B------:R-:W-:Y:S02]  /*5cf0*/  IADD3 R2, PT, PT, -R5, RZ, RZ ;  /* 0x000000ff05027210 */ /* 0x000fe40007ffe1ff */
[----:B------:R-:W-:Y:S01]  /*5d00*/  @!P0 IADD3 R8, PT, PT, R15, -R0, RZ ;  /* 0x800000000f088210 */ /* 0x000fe20007ffe0ff */
[----:B------:R-:W-:Y:S02]  /*5d10*/  @!P0 IMAD R0, R7, R6, R0 ;  /* 0x0000000607008224 */ /* 0x000fe400078e0200 */
[----:B------:R-:W-:Y:S02]  /*5d20*/  IMAD R75, R70, R2, R75 ;  /* 0x00000002464b7224 */ /* 0x000fe400078e024b */
[----:B------:R-:W-:Y:S02]  /*5d30*/  @!P0 IMAD R5, R8, R72, R3 ;  /* 0x0000004808058224 */ /* 0x000fe400078e0203 */
[----:B------:R-:W-:Y:S04]  /*5d40*/  @!P0 IMAD.MOV.U32 R3, RZ, RZ, R0 ;  /* 0x000000ffff038224 */ /* 0x000fe800078e0000 */
[----:B------:R-:W-:Y:S02]  /*5d50*/  IMAD R77, R3, R74, R77 ;  /* 0x0000004a034d7224 */ /* 0x000fe400078e024d */
[----:B------:R-:W-:Y:S07]  /*5d60*/  IMAD R75, R5, R70, R75 ;  /* 0x00000046054b7224 */ /* 0x000fee00078e024b */
.L_x_113:
[----:B------:R-:W-:Y:S01]  /*5d70*/  @!P1 IMAD.HI.U32 R0, R77, R12, RZ ;  /* 0x0000000c4d009227 */ /* 0x000fe200078e00ff */
[----:B-1----:R-:W-:Y:S01]  /*5d80*/  @!P1 ISETP.NE.AND P0, PT, R10, 0x1, PT ;  /* 0x000000010a00980c */ /* 0x002fe20003f05270 */
[----:B------:R-:W-:Y:S01]  /*5d90*/  ULOP3.LUT UP0, URZ, UR42, 0x1b0, URZ, 0xc0, !UPT ;  /* 0x000001b02aff7892 */ /* 0x000fe2000f80c0ff */
[----:B------:R-:W-:Y:S01]  /*5da0*/  @!P1 ISETP.NE.AND P2, PT, R9, 0x1, PT ;  /* 0x000000010900980c */ /* 0x000fe20003f45270 */
[----:B------:R-:W-:Y:S01]  /*5db0*/  @!P1 IMAD.HI.U32 R3, R75, R11, RZ ;  /* 0x0000000b4b039227 */ /* 0x000fe200078e00ff */
[----:B------:R-:W-:Y:S02]  /*5dc0*/  @!P1 SHF.R.U32.HI R0, RZ, R13, R0 ;  /* 0x0000000dff009219 */ /* 0x000fe40000011600 */
[----:B------:R-:W-:Y:S01]  /*5dd0*/  @P4 SHF.R.U32.HI R181, RZ, 0x10, R17 ;  /* 0x00000010ffb54819 */ /* 0x000fe20000011611 */
[----:B------:R-:W-:Y:S01]  /*5de0*/  VIADD R188, R188, 0x1 ;  /* 0x00000001bcbc7836 */ /* 0x000fe20000000000 */
[----:B------:R-:W-:Y:S02]  /*5df0*/  @!P1 SHF.R.U32.HI R2, RZ, R14, R3 ;  /* 0x0000000eff029219 */ /* 0x000fe40000011603 */
[----:B------:R-:W-:Y:S02]  /*5e00*/  @!P1 SEL R3, R77, R0, !P2 ;  /* 0x000000004d039207 */ /* 0x000fe40005000000 */
[----:B------:R-:W-:Y:S05]  /*5e10*/  @!P1 SEL R2, R75, R2, !P0 ;  /* 0x000000024b029207 */ /* 0x000fea0004000000 */
[----:B------:R-:W-:Y:S02]  /*5e20*/  @!P1 IMAD.IADD R0, R2, 0x1, -R3 ;  /* 0x0000000102009824 */ /* 0x000fe400078e0a03 */
[----:B------:R-:W-:Y:S02]  /*5e30*/  @!P1 IMAD.IADD R2, R3, 0x1, -R2 ;  /* 0x0000000103029824 */ /* 0x000fe400078e0a02 */
[----:B------:R-:W-:Y:S02]  /*5e40*/  @!P1 IMAD R77, R0, R9, R77 ;  /* 0x00000009004d9224 */ /* 0x000fe400078e024d */
[----:B------:R-:W-:Y:S01]  /*5e50*/  @!P1 IMAD R75, R2, R10, R75 ;  /* 0x0000000a024b9224 */ /* 0x000fe200078e024b */
[----:B------:R-:W-:Y:S06]  /*5e60*/  BRA.U !UP0, `(.L_x_114) ;  /* 0x0000000108407547 */ /* 0x000fec000b800000 */
[----:B------:R-:W1:Y:S01]  /*5e70*/  LDCU.64 UR8, c[0x4][0x80] ;  /* 0x01001000ff0877ac */ /* 0x000e620008000a00 */
[----:B------:R-:W-:Y:S01]  /*5e80*/  MOV R3, 0x0 ;  /* 0x0000000000037802 */ /* 0x000fe20000000f00 */
[----:B------:R-:W-:Y:S02]  /*5e90*/  HFMA2 R12, -RZ, RZ, 0, 5.9604644775390625e-08 ;  /* 0x00000001ff0c7431 */ /* 0x000fe400000001ff */
[----:B------:R-:W-:Y:S02]  /*5ea0*/  IMAD.MOV.U32 R8, RZ, RZ, 0x70 ;  /* 0x00000070ff087424 */ /* 0x000fe400078e00ff */
[----:B------:R-:W-:Y:S01]  /*5eb0*/  IMAD.MOV.U32 R13, RZ, RZ, RZ ;  /* 0x000000ffff0d7224 */ /* 0x000fe200078e00ff */
[----:B------:R-:W2:Y:S01]  /*5ec0*/  LDCU.64 UR6, c[0x4][0x88] ;  /* 0x01001100ff0677ac */ /* 0x000ea20008000a00 */
[----:B------:R-:W3:Y:S01]  /*5ed0*/  LDC.64 R2, c[0x4][R3] ;  /* 0x0100000003027b82 */ /* 0x000ee20000000a00 */
[----:B------:R-:W4:Y:S01]  /*5ee0*/  LDCU.64 UR4, c[0x4][0x8] ;  /* 0x01000100ff0477ac */ /* 0x000f220008000a00 */
[----:B-1----:R-:W-:Y:S01]  /*5ef0*/  MOV R5, UR9 ;  /* 0x0000000900057c02 */ /* 0x002fe20008000f00 */
[----:B------:R-:W-:Y:S01]  /*5f00*/  IMAD.U32 R4, RZ, RZ, UR8 ;  /* 0x00000008ff047e24 */ /* 0x000fe2000f8e00ff */
[----:B--2---:R-:W-:Y:S01]  /*5f10*/  MOV R7, UR7 ;  /* 0x0000000700077c02 */ /* 0x004fe20008000f00 */
[----:B------:R-:W-:Y:S01]  /*5f20*/  IMAD.U32 R6, RZ, RZ, UR6 ;  /* 0x00000006ff067e24 */ /* 0x000fe2000f8e00ff */
[----:B----4-:R-:W-:Y:S01]  /*5f30*/  MOV R11, UR5 ;  /* 0x00000005000b7c02 */ /* 0x010fe20008000f00 */
[----:B------:R-:W-:Y:S02]  /*5f40*/  IMAD.U32 R10, RZ, RZ, UR4 ;  /* 0x00000004ff0a7e24 */ /* 0x000fe4000f8e00ff */
[----:B------:R-:W-:Y:S07]  /*5f50*/  LEPC R20, `(.L_x_114) ;  /* 0x000000001014794e */ /* 0x000fee0000000000 */
[----:B---3-5:R-:W-:Y:S05]  /*5f60*/  CALL.ABS.NOINC R2 ;  /* 0x0000000002007343 */ /* 0x028fea0003c00000 */
.L_x_114:
[----:B------:R-:W-:Y:S01]  /*5f70*/  LOP3.LUT P0, RZ, R185, 0x1b0, RZ, 0xc0, !PT ;  /* 0x000001b0b9ff7812 */ /* 0x000fe2000780c0ff */
[----:B------:R-:W-:Y:S11]  /*5f80*/  BSSY.RECONVERGENT B6, `(.L_x_115) ;  /* 0x0000013000067945 */ /* 0x000ff60003800200 */
[----:B------:R-:W-:Y:S01]  /*5f90*/  @!UPT UIADD3 URZ, UPT, UPT, URZ, URZ, URZ ;  /* 0x000000fffffff290 */ /* 0x000fe2000fffe0ff */
[----:B------:R-:W-:Y:S05]  /*5fa0*/  @!P0 BRA `(.L_x_116) ;  /* 0x0000000000408947 */ /* 0x000fea0003800000 */
        /* <DEDUP_REMOVED lines=16> */
.L_x_116:
[----:B------:R-:W-:Y:S05]  /*60b0*/  BSYNC.RECONVERGENT B6 ;  /* 0x0000000000067941 */ /* 0x000fea0003800200 */
.L_x_115:
[----:B------:R-:W-:Y:S01]  /*60c0*/  ISETP.NE.U32.AND P3, PT, R156, RZ, PT ;  /* 0x000000ff9c00720c */ /* 0x000fe20003f65070 */
[----:B------:R-:W-:Y:S01]  /*60d0*/  UISETP.NE.AND UP1, UPT, UR44, URZ, UPT ;  /* 0x000000ff2c00728c */ /* 0x000fe2000bf25270 */
[----:B------:R-:W-:Y:S02]  /*60e0*/  ISETP.NE.U32.AND P4, PT, R152, RZ, PT ;  /* 0x000000ff9800720c */ /* 0x000fe40003f85070 */
[----:B------:R-:W-:Y:S02]  /*60f0*/  ISETP.NE.AND.EX P3, PT, R157, RZ, PT, P3 ;  /* 0x000000ff9d00720c */ /* 0x000fe40003f65330 */
[----:B------:R-:W-:Y:S02]  /*6100*/  PLOP3.LUT P1, PT, PT, PT, PT, 0x8, 0x80 ;  /* 0x000000000080781c */ /* 0x000fe40003f2e170 */
[----:B------:R-:W-:Y:S02]  /*6110*/  PLOP3.LUT P0, PT, PT, PT, UP1, 0x80, 0x8 ;  /* 0x000000000008781c */ /* 0x000fe40003f0f018 */
[----:B------:R-:W-:Y:S02]  /*6120*/  ISETP.NE.AND.EX P4, PT, R153, RZ, PT, P4 ;  /* 0x000000ff9900720c */ /* 0x000fe40003f85340 */
[----:B------:R-:W1:Y:S09]  /*6130*/  @UP1 LDCU.64 UR4, c[0x0][0x888] ;  /* 0x00011100ff0417ac */ /* 0x000e720008000a00 */
[----:B------:R-:W-:Y:S01]  /*6140*/  @P0 PLOP3.LUT P1, PT, P3, PT, PT, 0x80, 0x8 ;  /* 0x000000000008081c */ /* 0x000fe20001f2f070 */
[----:B-1----:R-:W-:Y:S04]  /*6150*/  @UP1 UISETP.NE.U32.AND UP0, UPT, UR4, URZ, UPT ;  /* 0x000000ff0400128c */ /* 0x002fe8000bf05070 */
[----:B------:R-:W-:Y:S04]  /*6160*/  @UP1 UISETP.NE.AND.EX UP0, UPT, UR5, URZ, UPT, UP0 ;  /* 0x000000ff0500128c */ /* 0x000fe8000bf05300 */
[----:B------:R-:W-:Y:S01]  /*6170*/  @UP1 USEL UR4, URZ, 0xffffffff, UP0 ;  /* 0xffffffffff041887 */ /* 0x000fe20008000000 */
[----:B------:R-:W-:Y:S11]  /*6180*/  @!P3 BRA `(.L_x_117) ;  /* 0x00000000002cb947 */ /* 0x000ff60003800000 */
[----:B------:R-:W-:Y:S01]  /*6190*/  ISETP.NE.U32.AND P2, PT, R154, RZ, PT ;  /* 0x000000ff9a00720c */ /* 0x000fe20003f45070 */
[----:B------:R-:W-:Y:S03]  /*61a0*/  IMAD.MOV.U32 R167, RZ, RZ, 0x1 ;  /* 0x00000001ffa77424 */ /* 0x000fe600078e00ff */
[----:B------:R-:W-:Y:S11]  /*61b0*/  ISETP.NE.AND.EX P2, PT, R155, RZ, PT, P2 ;  /* 0x000000ff9b00720c */ /* 0x000ff60003f45320 */
[----:B------:R-:W-:Y:S02]  /*61c0*/  @!UPT UIADD3 URZ, UPT, UPT, URZ, URZ, URZ ;  /* 0x000000fffffff290 */ /* 0x000fe4000fffe0ff */
[----:B------:R-:W1:Y:S01]  /*61d0*/  @P2 LDC.64 R2, c[0x0][0x888] ;  /* 0x00022200ff022b82 */ /* 0x000e620000000a00 */
[----:B------:R-:W-:Y:S04]  /*61e0*/  @P2 IMAD R0, R156, UR36, RZ ;  /* 0x000000249c002c24 */ /* 0x000fe8000f8e02ff */
[----:B-1----:R-:W-:Y:S04]  /*61f0*/  @P2 IMAD.WIDE R2, R0, 0x4, R2 ;  /* 0x0000000400022825 */ /* 0x002fe800078e0202 */
[----:B------:R-:W-:Y:S01]  /*6200*/  HFMA2 R0, -RZ, RZ, 0, 5.9604644775390625e-08 ;  /* 0x00000001ff007431 */ /* 0x000fe200000001ff */
[----:B-----5:R1:W5:Y:S04]  /*6210*/  @P2 LDG.E R80, desc[UR40][R2.64] ;  /* 0x0000002802502981 */ /* 0x020368000c1e1900 */
[----:B------:R-:W-:Y:S01]  /*6220*/  @!P2 PRMT R167, R0, 0x7610, R167 ;  /* 0x0000761000a7a816 */ /* 0x000fe200000000a7 */
[----:B-1----:R-:W2:Y:S06]  /*6230*/  @!P2 LDC R80, c[0x0][0x880] ;  /* 0x00022000ff50ab82 */ /* 0x002eac0000000800 */
.L_x_117:
[----:B------:R-:W-:Y:S05]  /*6240*/  @!P4 BRA `(.L_x_118) ;  /* 0x000000000020c947 */ /* 0x000fea0003800000 */
[----:B------:R-:W-:Y:S04]  /*6250*/  ISETP.NE.U32.AND P2, PT, R146, RZ, PT ;  /* 0x000000ff9200720c */ /* 0x000fe80003f45070 */
[----:B------:R-:W-:Y:S11]  /*6260*/  ISETP.NE.AND.EX P2, PT, R147, RZ, PT, P2 ;  /* 0x000000ff9300720c */ /* 0x000ff60003f45320 */
[----:B------:R-:W-:Y:S02]  /*6270*/  @!UPT UIADD3 URZ, UPT, UPT, URZ, URZ, URZ ;  /* 0x000000fffffff290 */ /* 0x000fe4000fffe0ff */
[----:B------:R-:W1:Y:S01]  /*6280*/  @P2 LDC.64 R2, c[0x0][0x8a8] ;  /* 0x00022a00ff022b82 */ /* 0x000e620000000a00 */
[----:B------:R-:W-:Y:S04]  /*6290*/  @P2 IMAD R0, R152, UR36, RZ ;  /* 0x0000002498002c24 */ /* 0x000fe8000f8e02ff */
[----:B-1----:R-:W-:Y:S05]  /*62a0*/  @P2 IMAD.WIDE R2, R0, 0x4, R2 ;  /* 0x0000000400022825 */ /* 0x002fea00078e0202 */
[----:B-----5:R1:W5:Y:S02]  /*62b0*/  @P2 LDG.E R78, desc[UR40][R2.64] ;  /* 0x00000028024e2981 */ /* 0x020364000c1e1900 */
[----:B-1----:R-:W3:Y:S02]  /*62c0*/  @!P2 LDC R78, c[0x0][0x8a0] ;  /* 0x00022800ff4eab82 */ /* 0x002ee40000000800 */
.L_x_118:
[----:B--2--5:R-:W-:Y:S01]  /*62d0*/  @P0 ISETP.NE.AND P4, PT, R80, RZ, PT ;  /* 0x000000ff5000020c */ /* 0x024fe20003f85270 */
[----:B------:R-:W-:Y:S01]  /*62e0*/  IMAD.U32 R0, RZ, RZ, UR4 ;  /* 0x00000004ff007e24 */ /* 0x000fe2000f8e00ff */
[----:B------:R-:W-:Y:S01]  /*62f0*/  @P0 LOP3.LUT P2, RZ, R167, 0xff, RZ, 0xc0, !PT ;  /* 0x000000ffa7ff0812 */ /* 0x000fe2000784c0ff */
[----:B------:R-:W-:Y:S01]  /*6300*/  BSSY B1, `(.L_x_119) ;  /* 0x000003d000017945 */ /* 0x000fe20003800000 */
[----:B------:R-:W-:Y:S01]  /*6310*/  @P0 SEL R3, RZ, 0xffffffff, P4 ;  /* 0xffffffffff030807 */ /* 0x000fe20002000000 */
[C---:B------:R-:W-:Y:S01]  /*6320*/  IMAD R64, R76.reuse, 0x40, R79 ;  /* 0x000000404c407824 */ /* 0x040fe200078e024f */
[----:B------:R-:W-:Y:S02]  /*6330*/  LEA R187, R76, UR43, 0x3 ;  /* 0x0000002b4cbb7c11 */ /* 0x000fe4000f8e18ff */
[----:B------:R-:W-:Y:S02]  /*6340*/  CS2R R98, SRZ ;  /* 0x0000000000627805 */ /* 0x000fe4000001ff00 */
[----:B------:R-:W-:Y:S02]  /*6350*/  @P1 SEL R3, R0, R3, !P2 ;  /* 0x0000000300031207 */ /* 0x000fe40005000000 */
[----:B------:R-:W-:Y:S02]  /*6360*/  CS2R R96, SRZ ;  /* 0x0000000000607805 */ /* 0x000fe4000001ff00 */
[----:B------:R-:W-:Y:S02]  /*6370*/  SHF.L.U32 R2, R184, 0x1f, RZ ;  /* 0x0000001fb8027819 */ /* 0x000fe400000006ff */
[----:B------:R-:W-:Y:S02]  /*6380*/  CS2R R94, SRZ ;  /* 0x00000000005e7805 */ /* 0x000fe4000001ff00 */
[----:B------:R-:W-:Y:S02]  /*6390*/  @P0 LOP3.LUT R3, R3, 0x1, RZ, 0xc0, !PT ;  /* 0x0000000103030812 */ /* 0x000fe400078ec0ff */
[----:B------:R-:W-:Y:S02]  /*63a0*/  CS2R R92, SRZ ;  /* 0x00000000005c7805 */ /* 0x000fe4000001ff00 */
[----:B------:R-:W-:Y:S02]  /*63b0*/  PLOP3.LUT P5, PT, PT, PT, PT, 0x8, 0x80 ;  /* 0x000000000080781c */ /* 0x000fe40003fae170 */
[----:B------:R-:W-:Y:S02]  /*63c0*/  CS2R R90, SRZ ;  /* 0x00000000005a7805 */ /* 0x000fe4000001ff00 */
[----:B------:R-:W-:Y:S02]  /*63d0*/  ISETP.NE.U32.OR P1, PT, R3, 0x1, !P0 ;  /* 0x000000010300780c */ /* 0x000fe40004725470 */
[----:B------:R-:W-:Y:S02]  /*63e0*/  CS2R R88, SRZ ;  /* 0x0000000000587805 */ /* 0x000fe4000001ff00 */
[----:B------:R-:W-:Y:S02]  /*63f0*/  CS2R R86, SRZ ;  /* 0x0000000000567805 */ /* 0x000fe4000001ff00 */
[----:B------:R-:W-:Y:S07]  /*6400*/  CS2R R84, SRZ ;  /* 0x0000000000547805 */ /* 0x000fee000001ff00 */
[----:B------:R-:W-:Y:S04]  /*6410*/  @P1 SHF.L.U32 R4, R182, 0x1f, RZ ;  /* 0x0000001fb6041819 */ /* 0x000fe800000006ff */
[----:B------:R-:W1:Y:S01]  /*6420*/  @P1 SYNCS.PHASECHK.TRANS64.TRYWAIT P0, [UR43+0x140], R4 ;  /* 0x00014004ff0015a7 */ /* 0x000e62000800112b */
[----:B------:R2:W4:Y:S01]  /*6430*/  SYNCS.PHASECHK.TRANS64.TRYWAIT P4, [R187+URZ+0x180], R2 ;  /* 0x00018002bb0075a7 */ /* 0x00052200080811ff */
[----:B-1----:R-:W-:Y:S01]  /*6440*/  @P1 PLOP3.LUT P5, PT, P0, PT, PT, 0x8, 0x80 ;  /* 0x000000000080181c */ /* 0x002fe200007ae170 */
[----:B------:R-:W-:Y:S01]  /*6450*/  @!UPT UIADD3 URZ, UPT, UPT, URZ, URZ, URZ ;  /* 0x000000fffffff290 */ /* 0x000fe2000fffe0ff */
[----:B--2-4-:R-:W-:Y:S11]  /*6460*/  @!P1 BRA `(.L_x_120) ;  /* 0x0000000000989947 */ /* 0x014ff60003800000 */
[----:B------:R-:W-:Y:S01]  /*6470*/  ISETP.NE.U32.AND P0, PT, RZ, UR38, PT ;  /* 0x00000026ff007c0c */ /* 0x000fe2000bf05070 */
[----:B------:R-:W-:Y:S01]  /*6480*/  BSSY B0, `(.L_x_121) ;  /* 0x0000016000007945 */ /* 0x000fe20003800000 */
[----:B------:R-:W-:Y:S02]  /*6490*/  ISETP.NE.AND P2, PT, R80, RZ, PT ;  /* 0x000000ff5000720c */ /* 0x000fe40003f45270 */
[----:B------:R-:W-:Y:S02]  /*64a0*/  CS2R R86, SRZ ;  /* 0x0000000000567805 */ /* 0x000fe4000001ff00 */
[----:B------:R-:W-:Y:S02]  /*64b0*/  ISETP.NE.AND.EX P0, PT, RZ, UR39, PT, P0 ;  /* 0x00000027ff007c0c */ /* 0x000fe4000bf05300 */
[----:B------:R-:W-:Y:S02]  /*64c0*/  CS2R R84, SRZ ;  /* 0x0000000000547805 */ /* 0x000fe4000001ff00 */
[----:B------:R-:W-:Y:S02]  /*64d0*/  LOP3.LUT P1, RZ, R167, 0xff, RZ, 0xc0, !PT ;  /* 0x000000ffa7ff7812 */ /* 0x000fe4000782c0ff */
[----:B------:R-:W-:Y:S02]  /*64e0*/  CS2R R90, SRZ ;  /* 0x00000000005a7805 */ /* 0x000fe4000001ff00 */
[----:B------:R-:W-:Y:S02]  /*64f0*/  SEL R0, RZ, 0xffffffff, P2 ;  /* 0xffffffffff007807 */ /* 0x000fe40001000000 */
[----:B------:R-:W-:Y:S02]  /*6500*/  CS2R R88, SRZ ;  /* 0x0000000000587805 */ /* 0x000fe4000001ff00 */
[----:B------:R-:W-:Y:S02]  /*6510*/  SEL R3, RZ, 0xffffffff, P0 ;  /* 0xffffffffff037807 */ /* 0x000fe40000000000 */
[----:B------:R-:W-:Y:S02]  /*6520*/  CS2R R94, SRZ ;  /* 0x00000000005e7805 */ /* 0x000fe4000001ff00 */
[----:B------:R-:W-:Y:S02]  /*6530*/  CS2R R92, SRZ ;  /* 0x00000000005c7805 */ /* 0x000fe4000001ff00 */
[----:B------:R-:W-:Y:S02]  /*6540*/  CS2R R98, SRZ ;  /* 0x0000000000627805 */ /* 0x000fe4000001ff00 */
[----:B------:R-:W-:Y:S02]  /*6550*/  @P3 SEL R0, R3, R0, !P1 ;  /* 0x0000000003003207 */ /* 0x000fe40004800000 */
[----:B------:R-:W-:Y:S02]  /*6560*/  CS2R R96, SRZ ;  /* 0x0000000000607805 */ /* 0x000fe4000001ff00 */
[----:B------:R-:W-:Y:S04]  /*6570*/  LOP3.LUT R0, R0, 0x1, RZ, 0xc0, !PT ;  /* 0x0000000100007812 */ /* 0x000fe800078ec0ff */
[----:B------:R-:W-:Y:S01]  /*6580*/  ISETP.NE.U32.AND P0, PT, R0, 0x1, PT ;  /* 0x000000010000780c */ /* 0x000fe20003f05070 */
[----:B------:R-:W-:Y:S01]  /*6590*/  @!UPT UIADD3 URZ, UPT, UPT, URZ, URZ, URZ ;  /* 0x000000fffffff290 */ /* 0x000fe2000fffe0ff */
[----:B------:R-:W-:Y:S11]  /*65a0*/  @!P5 BRA `(.L_x_122) ;  /* 0x00000000000cd947 */ /* 0x000ff60003800000 */
[----:B------:R-:W-:Y:S04]  /*65b0*/  SHF.L.U32 R3, R182, 0x1f, RZ ;  /* 0x0000001fb6037819 */ /* 0x000fe800000006ff */
[----:B------:R-:W1:Y:S02]  /*65c0*/  SYNCS.PHASECHK.TRANS64.TRYWAIT P1, [UR43+0x140], R3 ;  /* 0x00014003ff0075a7 */ /* 0x000e64000802112b */
[----:B-1----:R-:W-:Y:S05]  /*65d0*/  @!P1 BRA `(.L_x_123) ;  /* 0x0000002400689947 */ /* 0x002fea0003800000 */
.L_x_122:
[----:B------:R-:W-:Y:S05]  /*65e0*/  BSYNC B0 ;  /* 0x0000000000007941 */ /* 0x000fea0003800000 */
.L_x_121:
[----:B------:R2:W4:Y:S01]  /*65f0*/  @P0 LDS.128 R84, [R179+UR43+0x400] ;  /* 0x0004002bb3540984 */ /* 0x0005220008000c00 */
[----:B------:R-:W-:Y:S01]  /*6600*/  UIADD3 UR4, UPT, UPT, UR43, 0x148, URZ ;  /* 0x000001482b047890 */ /* 0x000fe2000fffe0ff */
[----:B------:R-:W-:Y:S02]  /*6610*/  LOP3.LUT R182, R182, 0x1, RZ, 0x3c, !PT ;  /* 0x00000001b6b67812 */ /* 0x000fe400078e3cff */
[----:B------:R2:W1:Y:S01]  /*6620*/  @P0 LDS.128 R88, [R178+0x400] ;  /* 0x00040000b2580984 */ /* 0x0004620000000c00 */
[----:B------:R-:W-:Y:S03]  /*6630*/  UPRMT UR4, UR37, 0x654, UR4 ;  /* 0x0000065425047896 */ /* 0x000fe60008000004 */
[----:B------:R2:W1:Y:S04]  /*6640*/  @P0 LDS.128 R92, [R177+0x400] ;  /* 0x00040000b15c0984 */ /* 0x0004680000000c00 */
[----:B------:R2:W1:Y:S01]  /*6650*/  @P0 LDS.128 R96, [R176+0x400] ;  /* 0x00040000b0600984 */ /* 0x0004620000000c00 */
[----:B------:R-:W-:Y:S01]  /*6660*/  @!PT LDS RZ, [RZ] ;  /* 0x00000000fffff984 */ /* 0x000fe20000000800 */
[----:B------:R-:W-:Y:S01]  /*6670*/  @!PT LDS RZ, [RZ] ;  /* 0x00000000fffff984 */ /* 0x000fe20000000800 */
[----:B------:R-:W-:Y:S01]  /*6680*/  @!PT LDS RZ, [RZ] ;  /* 0x00000000fffff984 */ /* 0x000fe20000000800 */
[----:B------:R-:W-:Y:S01]  /*6690*/  @!PT LDS RZ, [RZ] ;  /* 0x00000000fffff984 */ /* 0x000fe20000000800 */
[----:B------:R5:W-:Y:S06]  /*66a0*/  MEMBAR.ALL.CTA ;  /* 0x0000000000007992 */ /* 0x000bec0000008000 */
[----:B-----5:R-:W5:Y:S02]  /*66b0*/  FENCE.VIEW.ASYNC.S ;  /* 0x00000000000073c6 */ /* 0x020f640000000000 */
[----:B-----5:R-:W-:Y:S01]  /*66c0*/  SYNCS.ARRIVE.TRANS64.RED.A1T0 RZ, [UR4], RZ ;  /* 0x000000ffffff79a7 */ /* 0x020fe20008100404 */
.L_x_120:
[----:B------:R-:W-:Y:S05]  /*66d0*/  BSYNC B1 ;  /* 0x0000000000017941 */ /* 0x000fea0003800000 */
.L_x_119:
[----:B-1----:R-:W-:Y:S04]  /*66e0*/  SHF.R.U32.HI R3, RZ, 0x15, R64 ;  /* 0x00000015ff037819 */ /* 0x002fe80000011640 */
[----:B------:R-:W-:Y:S01]  /*66f0*/  LOP3.LUT P0, RZ, R3, 0x3, R180, 0x48, !PT ;  /* 0x0000000303ff7812 */ /* 0x000fe200078048b4 */
[----:B------:R-:W-:Y:S01]  /*6700*/  @!UPT UIADD3 URZ, UPT, UPT, URZ, URZ, URZ ;  /* 0x000000fffffff290 */ /* 0x000fe2000fffe0ff */
[----:B------:R-:W-:Y:S11]  /*6710*/  @P4 BRA `(.L_x_124) ;  /* 0x0000000000084947 */ /* 0x000ff60003800000 */
[----:B------:R-:W1:Y:S02]  /*6720*/  SYNCS.PHASECHK.TRANS64.TRYWAIT P1, [R187+URZ+0x180], R2 ;  /* 0x00018002bb0075a7 */ /* 0x000e6400080211ff */
[----:B-1----:R-:W-:Y:S05]  /*6730*/  @!P1 BRA `(.L_x_125) ;  /* 0x0000002400289947 */ /* 0x002fea0003800000 */
.L_x_124:
[----:B------:R-:W-:Y:S05]  /*6740*/  @!P0 BRA `(.L_x_126) ;  /* 0x0000000000408947 */ /* 0x000fea0003800000 */
[----:B------:R-:W1:Y:S01]  /*6750*/  LDCU.64 UR8, c[0x4][0x70] ;  /* 0x01000e00ff0877ac */ /* 0x000e620008000a00 */
[----:B------:R-:W-:Y:S01]  /*6760*/  MOV R3, 0x0 ;  /* 0x0000000000037802 */ /* 0x000fe20000000f00 */
[----:B------:R-:W-:Y:S02]  /*6770*/  HFMA2 R12, -RZ, RZ, 0, 5.9604644775390625e-08 ;  /* 0x00000001ff0c7431 */ /* 0x000fe400000001ff */
[----:B------:R-:W-:Y:S02]  /*6780*/  IMAD.MOV.U32 R8, RZ, RZ, 0x192 ;  /* 0x00000192ff087424 */ /* 0x000fe400078e00ff */
[----:B------:R-:W-:Y:S01]  /*6790*/  IMAD.MOV.U32 R13, RZ, RZ, RZ ;  /* 0x000000ffff0d7224 */ /* 0x000fe200078e00ff */
[----:B------:R-:W5:Y:S01]  /*67a0*/  LDCU.64 UR6, c[0x4][0x78] ;  /* 0x01000f00ff0677ac */ /* 0x000f620008000a00 */
[----:B------:R-:W2:Y:S01]  /*67b0*/  LDC.64 R2, c[0x4][R3] ;  /* 0x0100000003027b82 */ /* 0x000ea20000000a00 */
[----:B------:R-:W3:Y:S01]  /*67c0*/  LDCU.64 UR4, c[0x4][0x10] ;  /* 0x01000200ff0477ac */ /* 0x000ee20008000a00 */
[----:B-1----:R-:W-:Y:S01]  /*67d0*/  MOV R5, UR9 ;  /* 0x0000000900057c02 */ /* 0x002fe20008000f00 */
[----:B------:R-:W-:Y:S01]  /*67e0*/  IMAD.U32 R4, RZ, RZ, UR8 ;  /* 0x00000008ff047e24 */ /* 0x000fe2000f8e00ff */
[----:B-----5:R-:W-:Y:S01]  /*67f0*/  MOV R7, UR7 ;  /* 0x0000000700077c02 */ /* 0x020fe20008000f00 */
[----:B------:R-:W-:Y:S01]  /*6800*/  IMAD.U32 R6, RZ, RZ, UR6 ;  /* 0x00000006ff067e24 */ /* 0x000fe2000f8e00ff */
[----:B---3--:R-:W-:Y:S01]  /*6810*/  MOV R11, UR5 ;  /* 0x00000005000b7c02 */ /* 0x008fe20008000f00 */
[----:B------:R-:W-:Y:S02]  /*6820*/  IMAD.U32 R10, RZ, RZ, UR4 ;  /* 0x00000004ff0a7e24 */ /* 0x000fe4000f8e00ff */
[----:B------:R-:W-:Y:S07]  /*6830*/  LEPC R20, `(.L_x_126) ;  /* 0x000000001014794e */ /* 0x000fee0000000000 */
[----:B--2-4-:R-:W-:Y:S05]  /*6840*/  CALL.ABS.NOINC R2 ;  /* 0x0000000002007343 */ /* 0x014fea0003c00000 */
.L_x_126:
[----:B------:R-:W-:Y:S01]  /*6850*/  LOP3.LUT P0, RZ, R175, 0x60, RZ, 0xc0, !PT ;  /* 0x00000060afff7812 */ /* 0x000fe2000780c0ff */
[----:B------:R-:W-:Y:S05]  /*6860*/  WARPSYNC.ALL ;  /* 0x0000000000007948 */ /* 0x000fea0003800000 */
[----:B------:R-:W-:Y:S01]  /*6870*/  R2UR UR4, R64 ;  /* 0x00000000400472ca */ /* 0x000fe200000e0000 */
[----:B----4-:R-:W-:Y:S01]  /*6880*/  IMAD.U32 R140, R86, 0x10000, RZ ;  /* 0x00010000568c7824 */ /* 0x010fe200078e00ff */
[C---:B------:R-:W-:Y:S01]  /*6890*/  SHF.L.U32 R83, R84.reuse, 0x10, RZ ;  /* 0x0000001054537819 */ /* 0x040fe200000006ff */
[----:B------:R-:W-:Y:S01]  /*68a0*/  IMAD.U32 R125, R91, 0x10000, RZ ;  /* 0x000100005b7d7824 */ /* 0x000fe200078e00ff */
[----:B------:R-:W-:Y:S01]  /*68b0*/  PRMT R81, R84, 0x8880, RZ ;  /* 0x0000888054517816 */ /* 0x000fe200000000ff */
[----:B------:R-:W-:Y:S01]  /*68c0*/  IMAD.U32 R114, R96, 0x10000, RZ ;  /* 0x0001000060727824 */ /* 0x000fe200078e00ff */
[----:B------:R-:W-:Y:S01]  /*68d0*/  SHF.L.U32 R82, R84, 0x8, RZ ;  /* 0x0000000854527819 */ /* 0x000fe200000006ff */
[----:B------:R-:W-:Y:S01]  /*68e0*/  IMAD.SHL.U32 R133, R88, 0x100, RZ ;  /* 0x0000010058857824 */ /* 0x000fe200078e00ff */
[----:B------:R-:W-:Y:S01]  /*68f0*/  SHF.R.S32.HI R83, RZ, 0x18, R83 ;  /* 0x00000018ff537819 */ /* 0x000fe20000011453 */
[----:B------:R-:W-:Y:S01]  /*6900*/  IMAD.SHL.U32 R118, R93, 0x100, RZ ;  /* 0x000001005d767824 */ /* 0x000fe200078e00ff */
[----:B------:R-:W-:Y:S01]  /*6910*/  PRMT R144, R85, 0x8880, RZ ;  /* 0x0000888055907816 */ /* 0x000fe200000000ff */
[----:B------:R-:W-:Y:S01]  /*6920*/  IMAD.SHL.U32 R103, R98, 0x100, RZ ;  /* 0x0000010062677824 */ /* 0x000fe200078e00ff */
[----:B------:R-:W-:Y:S01]  /*6930*/  SHF.R.S32.HI R82, RZ, 0x18, R82 ;  /* 0x00000018ff527819 */ /* 0x000fe20000011452 */
[----:B------:R-:W1:Y:S01]  /*6940*/  LDTM.x64 R4, tmem[UR4] ;  /* 0x00000004000479ee */ /* 0x000e620008340000 */
[----:B------:R-:W-:Y:S01]  /*6950*/  SHF.R.S32.HI R84, RZ, 0x18, R84 ;  /* 0x00000018ff547819 */ /* 0x000fe20000011454 */
[----:B------:R-:W-:Y:S01]  /*6960*/  NOP ;  /* 0x0000000000007918 */ /* 0x000fe20000000000 */
[----:B------:R-:W-:Y:S01]  /*6970*/  IADD3 R187, PT, PT, R187, 0x1a0, RZ ;  /* 0x000001a0bbbb7810 */ /* 0x000fe20007ffe0ff */
[----:B------:R-:W-:Y:S01]  /*6980*/  BSSY.RECONVERGENT B0, `(.L_x_127) ;  /* 0x000011f000007945 */ /* 0x000fe20003800200 */
[----:B------:R-:W-:Y:S02]  /*6990*/  SHF.L.U32 R143, R85, 0x10, RZ ;  /* 0x00000010558f7819 */ /* 0x000fe400000006ff */
[----:B------:R-:W-:Y:S02]  /*69a0*/  LOP3.LUT R187, R187, 0xfefffff8, RZ, 0xc0, !PT ;  /* 0xfefffff8bbbb7812 */ /* 0x000fe400078ec0ff */
[----:B------:R-:W-:Y:S02]  /*69b0*/  PRMT R141, R86, 0x8880, RZ ;  /* 0x00008880568d7816 */ /* 0x000fe400000000ff */
[----:B-1----:R1:W-:Y:S01]  /*69c0*/  SYNCS.ARRIVE.TRANS64.RED.A1T0 RZ, [R187+URZ], RZ ;  /* 0x000000ffbbff79a7 */ /* 0x0023e200081004ff */
[C---:B------:R-:W-:Y:S02]  /*69d0*/  PRMT R138, R87.reuse, 0x8880, RZ ;  /* 0x00008880578a7816 */ /* 0x040fe400000000ff */
[----:B------:R-:W-:Y:S02]  /*69e0*/  SHF.L.U32 R137, R87, 0x10, RZ ;  /* 0x0000001057897819 */ /* 0x000fe400000006ff */
[C---:B------:R-:W-:Y:S02]  /*69f0*/  PRMT R135, R88.reuse, 0x8880, RZ ;  /* 0x0000888058877816 */ /* 0x040fe400000000ff */
[----:B------:R-:W-:Y:S02]  /*6a00*/  SHF.L.U32 R134, R88, 0x10, RZ ;  /* 0x0000001058867819 */ /* 0x000fe400000006ff */
[C---:B------:R-:W-:Y:S02]  /*6a10*/  PRMT R132, R89.reuse, 0x8880, RZ ;  /* 0x0000888059847816 */ /* 0x040fe400000000ff */
[----:B------:R-:W-:Y:S01]  /*6a20*/  SHF.R.S32.HI R88, RZ, 0x18, R88 ;  /* 0x00000018ff587819 */ /* 0x000fe20000011458 */
[C---:B---3--:R-:W-:Y:S01]  /*6a30*/  IMAD R0, R78.reuse, R4, RZ ;  /* 0x000000044e007224 */ /* 0x048fe200078e02ff */
[----:B------:R-:W-:Y:S01]  /*6a40*/  SHF.L.U32 R131, R89, 0x10, RZ ;  /* 0x0000001059837819 */ /* 0x000fe200000006ff */
[----:B------:R-:W-:Y:S01]  /*6a50*/  IMAD R2, R78, R5, RZ ;  /* 0x000000054e027224 */ /* 0x000fe200078e02ff */
[----:B------:R-:W-:Y:S01]  /*6a60*/  PRMT R129, R90, 0x8880, RZ ;  /* 0x000088805a817816 */ /* 0x000fe200000000ff */
[----:B------:R-:W-:Y:S01]  /*6a70*/  IMAD R3, R78, R6, RZ ;  /* 0x000000064e037224 */ /* 0x000fe200078e02ff */
[----:B------:R-:W-:Y:S01]  /*6a80*/  SHF.L.U32 R128, R90, 0x10, RZ ;  /* 0x000000105a807819 */ /* 0x000fe200000006ff */
[----:B------:R-:W-:Y:S01]  /*6a90*/  IMAD R0, R81, R80, R0 ;  /* 0x0000005051007224 */ /* 0x000fe200078e0200 */
[----:B------:R-:W-:Y:S01]  /*6aa0*/  MOV R81, R144 ;  /* 0x0000009000517202 */ /* 0x000fe20000000f00 */
[----:B------:R-:W-:Y:S01]  /*6ab0*/  IMAD R7, R78, R7, RZ ;  /* 0x000000074e077224 */ /* 0x000fe200078e02ff */
[----:B------:R-:W-:Y:S01]  /*6ac0*/  PRMT R126, R91, 0x8880, RZ ;  /* 0x000088805b7e7816 */ /* 0x000fe200000000ff */
[-C--:B------:R-:W-:Y:S01]  /*6ad0*/  IMAD R2, R83, R80.reuse, R2 ;  /* 0x0000005053027224 */ /* 0x080fe200078e0202 */
[----:B------:R-:W-:Y:S01]  /*6ae0*/  PRMT R123, R92, 0x8880, RZ ;  /* 0x000088805c7b7816 */ /* 0x000fe200000000ff */
[----:B------:R-:W-:Y:S01]  /*6af0*/  IMAD R3, R82, R80, R3 ;  /* 0x0000005052037224 */ /* 0x000fe200078e0203 */
[----:B------:R-:W-:Y:S01]  /*6b00*/  SHF.R.S32.HI R82, RZ, 0x18, R143 ;  /* 0x00000018ff527819 */ /* 0x000fe2000001148f */
[----:B------:R-:W-:Y:S01]  /*6b10*/  IMAD R8, R78, R8, RZ ;  /* 0x000000084e087224 */ /* 0x000fe200078e02ff */
[----:B------:R-:W-:Y:S01]  /*6b20*/  SHF.L.U32 R122, R92, 0x10, RZ ;  /* 0x000000105c7a7819 */ /* 0x000fe200000006ff */
[----:B------:R-:W-:Y:S01]  /*6b30*/  IMAD R7, R84, R80, R7 ;  /* 0x0000005054077224 */ /* 0x000fe200078e0207 */
[C---:B------:R-:W-:Y:S01]  /*6b40*/  PRMT R120, R93.reuse, 0x8880, RZ ;  /* 0x000088805d787816 */ /* 0x040fe200000000ff */
[C---:B------:R-:W-:Y:S01]  /*6b50*/  IMAD R9, R78.reuse, R9, RZ ;  /* 0x000000094e097224 */ /* 0x040fe200078e02ff */
[----:B------:R-:W-:Y:S01]  /*6b60*/  SHF.L.U32 R119, R93, 0x10, RZ ;  /* 0x000000105d777819 */ /* 0x000fe200000006ff */
[C---:B------:R-:W-:Y:S01]  /*6b70*/  IMAD R10, R78.reuse, R10, RZ ;  /* 0x0000000a4e0a7224 */ /* 0x040fe200078e02ff */
[----:B------:R-:W-:Y:S01]  /*6b80*/  I2IP.S8.S32.SAT R149, R7, R3, RZ ;  /* 0x0000000307957239 */ /* 0x000fe200000014ff */
[----:B------:R-:W-:Y:S01]  /*6b90*/  IMAD R8, R81, R80, R8 ;  /* 0x0000005051087224 */ /* 0x000fe200078e0208 */
[----:B------:R-:W-:Y:S01]  /*6ba0*/  MOV R81, R141 ;  /* 0x0000008d00517202 */ /* 0x000fe20000000f00 */
[----:B------:R-:W-:Y:S01]  /*6bb0*/  IMAD R11, R78, R11, RZ ;  /* 0x0000000b4e0b7224 */ /* 0x000fe200078e02ff */
[----:B------:R-:W-:Y:S01]  /*6bc0*/  I2IP.S8.S32.SAT R148, R2, R0, R149 ;  /* 0x0000000002947239 */ /* 0x000fe20000001495 */
[----:B------:R-:W-:Y:S01]  /*6bd0*/  IMAD R9, R82, R80, R9 ;  /* 0x0000005052097224 */ /* 0x000fe200078e0209 */
[----:B------:R-:W-:Y:S01]  /*6be0*/  SHF.R.S32.HI R82, RZ, 0x18, R140 ;  /* 0x00000018ff527819 */ /* 0x000fe2000001148c */
[----:B------:R-:W-:Y:S01]  /*6bf0*/  IMAD R12, R78, R12, RZ ;  /* 0x0000000c4e0c7224 */ /* 0x000fe200078e02ff */
[----:B------:R-:W-:Y:S01]  /*6c00*/  PRMT R117, R94, 0x8880, RZ ;  /* 0x000088805e757816 */ /* 0x000fe200000000ff */
[C---:B------:R-:W-:Y:S01]  /*6c10*/  IMAD R13, R78.reuse, R13, RZ ;  /* 0x0000000d4e0d7224 */ /* 0x040fe200078e02ff */
[----:B------:R-:W-:Y:S01]  /*6c20*/  SHF.R.S32.HI R93, RZ, 0x18, R93 ;  /* 0x00000018ff5d7819 */ /* 0x000fe2000001145d */
[----:B------:R-:W-:Y:S01]  /*6c30*/  IMAD R14, R78, R14, RZ ;  /* 0x0000000e4e0e7224 */ /* 0x000fe200078e02ff */
[----:B------:R-:W-:Y:S01]  /*6c40*/  SHF.L.U32 R115, R94, 0x10, RZ ;  /* 0x000000105e737819 */ /* 0x000fe200000006ff */
[C---:B------:R-:W-:Y:S01]  /*6c50*/  IMAD R15, R78.reuse, R15, RZ ;  /* 0x0000000f4e0f7224 */ /* 0x040fe200078e02ff */
[C---:B------:R-:W-:Y:S01]  /*6c60*/  PRMT R111, R95.reuse, 0x8880, RZ ;  /* 0x000088805f6f7816 */ /* 0x040fe200000000ff */
[C---:B------:R-:W-:Y:S01]  /*6c70*/  IMAD R4, R78.reuse, R16, RZ ;  /* 0x000000104e047224 */ /* 0x040fe200078e02ff */
[----:B------:R-:W-:Y:S01]  /*6c80*/  SHF.L.U32 R110, R95, 0x10, RZ ;  /* 0x000000105f6e7819 */ /* 0x000fe200000006ff */
[----:B------:R-:W-:Y:S01]  /*6c90*/  IMAD R5, R78, R17, RZ ;  /* 0x000000114e057224 */ /* 0x000fe200078e02ff */
[----:B------:R-:W-:Y:S01]  /*6ca0*/  PRMT R116, R96, 0x8880, RZ ;  /* 0x0000888060747816 */ /* 0x000fe200000000ff */
[C---:B------:R-:W-:Y:S01]  /*6cb0*/  IMAD R6, R78.reuse, R18, RZ ;  /* 0x000000124e067224 */ /* 0x040fe200078e02ff */
[C---:B------:R-:W-:Y:S01]  /*6cc0*/  PRMT R108, R97.reuse, 0x8880, RZ ;  /* 0x00008880616c7816 */ /* 0x040fe200000000ff */
[C---:B------:R-:W-:Y:S01]  /*6cd0*/  IMAD R19, R78.reuse, R19, RZ ;  /* 0x000000134e137224 */ /* 0x040fe200078e02ff */
[----:B------:R-:W-:Y:S01]  /*6ce0*/  SHF.R.S32.HI R84, RZ, 0x18, R96 ;  /* 0x00000018ff547819 */ /* 0x000fe20000011460 */
[C---:B------:R-:W-:Y:S01]  /*6cf0*/  IMAD R16, R78.reuse, R20, RZ ;  /* 0x000000144e107224 */ /* 0x040fe200078e02ff */
[----:B------:R-:W-:Y:S01]  /*6d00*/  SHF.L.U32 R107, R97, 0x10, RZ ;  /* 0x00000010616b7819 */ /* 0x000fe200000006ff */
[----:B------:R-:W-:Y:S01]  /*6d10*/  IMAD R17, R78, R21, RZ ;  /* 0x000000154e117224 */ /* 0x000fe200078e02ff */
[----:B------:R-:W-:Y:S01]  /*6d20*/  PRMT R105, R98, 0x8880, RZ ;  /* 0x0000888062697816 */ /* 0x000fe200000000ff */
[----:B------:R-:W-:Y:S01]  /*6d30*/  IMAD R18, R78, R22, RZ ;  /* 0x000000164e127224 */ /* 0x000fe200078e02ff */
[----:B------:R-:W-:Y:S01]  /*6d40*/  SHF.L.U32 R104, R98, 0x10, RZ ;  /* 0x0000001062687819 */ /* 0x000fe200000006ff */
[C---:B------:R-:W-:Y:S01]  /*6d50*/  IMAD R23, R78.reuse, R23, RZ ;  /* 0x000000174e177224 */ /* 0x040fe200078e02ff */
[C---:B------:R-:W-:Y:S01]  /*6d60*/  PRMT R102, R99.reuse, 0x8880, RZ ;  /* 0x0000888063667816 */ /* 0x040fe200000000ff */
[C---:B------:R-:W-:Y:S01]  /*6d70*/  IMAD R20, R78.reuse, R24, RZ ;  /* 0x000000184e147224 */ /* 0x040fe200078e02ff */
[----:B------:R-:W-:Y:S01]  /*6d80*/  SHF.L.U32 R101, R99, 0x10, RZ ;  /* 0x0000001063657819 */ /* 0x000fe200000006ff */
[C---:B------:R-:W-:Y:S01]  /*6d90*/  IMAD R21, R78.reuse, R25, RZ ;  /* 0x000000194e157224 */ /* 0x040fe200078e02ff */
[----:B------:R-:W-:Y:S01]  /*6da0*/  SHF.L.U32 R142, R85, 0x8, RZ ;  /* 0x00000008558e7819 */ /* 0x000fe200000006ff */
[C---:B------:R-:W-:Y:S01]  /*6db0*/  IMAD R22, R78.reuse, R26, RZ ;  /* 0x0000001a4e167224 */ /* 0x040fe200078e02ff */
[----:B------:R-:W-:Y:S01]  /*6dc0*/  SHF.R.S32.HI R85, RZ, 0x18, R85 ;  /* 0x00000018ff557819 */ /* 0x000fe20000011455 */
[C---:B------:R-:W-:Y:S01]  /*6dd0*/  IMAD R27, R78.reuse, R27, RZ ;  /* 0x0000001b4e1b7224 */ /* 0x040fe200078e02ff */
[----:B------:R-:W-:Y:S01]  /*6de0*/  SHF.R.S32.HI R83, RZ, 0x18, R142 ;  /* 0x00000018ff537819 */ /* 0x000fe2000001148e */
[----:B------:R-:W-:Y:S01]  /*6df0*/  IMAD R24, R78, R28, RZ ;  /* 0x0000001c4e187224 */ /* 0x000fe200078e02ff */
[----:B------:R-:W-:Y:S01]  /*6e00*/  SHF.L.U32 R139, R86, 0x8, RZ ;  /* 0x00000008568b7819 */ /* 0x000fe200000006ff */
[----:B------:R-:W-:Y:S01]  /*6e10*/  IMAD R25, R78, R29, RZ ;  /* 0x0000001d4e197224 */ /* 0x000fe200078e02ff */
[----:B------:R-:W-:Y:S01]  /*6e20*/  SHF.R.S32.HI R86, RZ, 0x18, R86 ;  /* 0x00000018ff567819 */ /* 0x000fe20000011456 */
[-C--:B------:R-:W-:Y:S01]  /*6e30*/  IMAD R10, R83, R80.reuse, R10 ;  /* 0x00000050530a7224 */ /* 0x080fe200078e020a */
[----:B------:R-:W-:Y:S01]  /*6e40*/  SHF.R.S32.HI R83, RZ, 0x18, R139 ;  /* 0x00000018ff537819 */ /* 0x000fe2000001148b */
[-C--:B------:R-:W-:Y:S01]  /*6e50*/  IMAD R11, R85, R80.reuse, R11 ;  /* 0x00000050550b7224 */ /* 0x080fe200078e020b */
[----:B------:R-:W-:Y:S01]  /*6e60*/  SHF.R.S32.HI R85, RZ, 0x18, R133 ;  /* 0x00000018ff557819 */ /* 0x000fe20000011485 */
[-C--:B------:R-:W-:Y:S01]  /*6e70*/  IMAD R12, R81, R80.reuse, R12 ;  /* 0x00000050510c7224 */ /* 0x080fe200078e020c */
[----:B------:R-:W-:Y:S01]  /*6e80*/  SHF.L.U32 R136, R87, 0x8, RZ ;  /* 0x0000000857887819 */ /* 0x000fe200000006ff */
[----:B------:R-:W-:Y:S01]  /*6e90*/  IMAD R13, R82, R80, R13 ;  /* 0x00000050520d7224 */ /* 0x000fe200078e020d */
[----:B------:R-:W-:Y:S01]  /*6ea0*/  I2IP.S8.S32.SAT R150, R11, R10, RZ ;  /* 0x0000000a0b967239 */ /* 0x000fe200000014ff */
[----:B------:R-:W-:Y:S01]  /*6eb0*/  IMAD R14, R83, R80, R14 ;  /* 0x00000050530e7224 */ /* 0x000fe200078e020e */
[----:B------:R-:W-:Y:S01]  /*6ec0*/  SHF.R.S32.HI R82, RZ, 0x18, R137 ;  /* 0x00000018ff527819 */ /* 0x000fe20000011489 */
[----:B------:R-:W-:Y:S01]  /*6ed0*/  IMAD.MOV.U32 R81, RZ, RZ, R138 ;  /* 0x000000ffff517224 */ /* 0x000fe200078e008a */
[----:B------:R-:W-:Y:S01]  /*6ee0*/  I2IP.S8.S32.SAT R149, R9, R8, R150 ;  /* 0x0000000809957239 */ /* 0x000fe20000001496 */
[-C--:B------:R-:W-:Y:S01]  /*6ef0*/  IMAD R15, R86, R80.reuse, R15 ;  /* 0x00000050560f7224 */ /* 0x080fe200078e020f */
[----:B------:R-:W-:Y:S01]  /*6f00*/  MOV R83, R135 ;  /* 0x0000008700537202 */ /* 0x000fe20000000f00 */
[-C--:B------:R-:W-:Y:S01]  /*6f10*/  IMAD R4, R81, R80.reuse, R4 ;  /* 0x0000005051047224 */ /* 0x080fe200078e0204 */
[----:B------:R-:W-:Y:S01]  /*6f20*/  SHF.R.S32.HI R81, RZ, 0x18, R136 ;  /* 0x00000018ff517819 */ /* 0x000fe20000011488 */
[----:B------:R-:W-:Y:S01]  /*6f30*/  IMAD R5, R82, R80, R5 ;  /* 0x0000005052057224 */ /* 0x000fe200078e0205 */
[----:B------:R-:W-:Y:S01]  /*6f40*/  I2IP.S8.S32.SAT R151, R15, R14, RZ ;  /* 0x0000000e0f977239 */ /* 0x000fe200000014ff */
[C---:B------:R-:W-:Y:S01]  /*6f50*/  IMAD R26, R78.reuse, R30, RZ ;  /* 0x0000001e4e1a7224 */ /* 0x040fe200078e02ff */
[----:B------:R-:W-:Y:S01]  /*6f60*/  SHF.R.S32.HI R87, RZ, 0x18, R87 ;  /* 0x00000018ff577819 */ /* 0x000fe20000011457 */
[----:B------:R-:W-:Y:S01]  /*6f70*/  IMAD R6, R81, R80, R6 ;  /* 0x0000005051067224 */ /* 0x000fe200078e0206 */
[----:B------:R-:W-:Y:S01]  /*6f80*/  I2IP.S8.S32.SAT R150, R13, R12, R151 ;  /* 0x0000000c0d967239 */ /* 0x000fe20000001497 */
[----:B------:R-:W-:Y:S01]  /*6f90*/  IMAD R31, R78, R31, RZ ;  /* 0x0000001f4e1f7224 */ /* 0x000fe200078e02ff */
[----:B------:R-:W-:Y:S01]  /*6fa0*/  SHF.R.S32.HI R82, RZ, 0x18, R134 ;  /* 0x00000018ff527819 */ /* 0x000fe20000011486 */
[----:B------:R-:W-:Y:S01]  /*6fb0*/  IMAD R19, R87, R80, R19 ;  /* 0x0000005057137224 */ /* 0x000fe200078e0213 */
[----:B------:R-:W-:Y:S01]  /*6fc0*/  MOV R81, R132 ;  /* 0x0000008400517202 */ /* 0x000fe20000000f00 */
[-C--:B------:R-:W-:Y:S01]  /*6fd0*/  IMAD R16, R83, R80.reuse, R16 ;  /* 0x0000005053107224 */ /* 0x080fe200078e0210 */
[----:B------:R-:W-:Y:S01]  /*6fe0*/  SHF.L.U32 R130, R89, 0x8, RZ ;  /* 0x0000000859827819 */ /* 0x000fe200000006ff */
[----:B------:R-:W-:Y:S01]  /*6ff0*/  IMAD R17, R82, R80, R17 ;  /* 0x0000005052117224 */ /* 0x000fe200078e0211 */
[----:B------:R-:W-:Y:S01]  /*7000*/  I2IP.S8.S32.SAT R151, R19, R6, RZ ;  /* 0x0000000613977239 */ /* 0x000fe200000014ff */
[-C--:B------:R-:W-:Y:S01]  /*7010*/  IMAD R18, R85, R80.reuse, R18 ;  /* 0x0000005055127224 */ /* 0x080fe200078e0212 */
[----:B------:R-:W-:Y:S01]  /*7020*/  SHF.R.S32.HI R82, RZ, 0x18, R131 ;  /* 0x00000018ff527819 */ /* 0x000fe20000011483 */
[-C--:B------:R-:W-:Y:S01]  /*7030*/  IMAD R23, R88, R80.reuse, R23 ;  /* 0x0000005058177224 */ /* 0x080fe200078e0217 */
[----:B------:R-:W-:Y:S01]  /*7040*/  SHF.R.S32.HI R83, RZ, 0x18, R130 ;  /* 0x00000018ff537819 */ /* 0x000fe20000011482 */
[-C--:B------:R-:W-:Y:S01]  /*7050*/  IMAD R20, R81, R80.reuse, R20 ;  /* 0x0000005051147224 */ /* 0x080fe200078e0214 */
[----:B------:R-:W-:Y:S01]  /*7060*/  SHF.R.S32.HI R89, RZ, 0x18, R89 ;  /* 0x00000018ff597819 */ /* 0x000fe20000011459 */
[-C--:B------:R-:W-:Y:S01]  /*7070*/  IMAD R21, R82, R80.reuse, R21 ;  /* 0x0000005052157224 */ /* 0x080fe200078e0215 */
[----:B------:R-:W-:Y:S01]  /*7080*/  MOV R81, R129 ;  /* 0x0000008100517202 */ /* 0x000fe20000000f00 */
[-C--:B------:R-:W-:Y:S01]  /*7090*/  IMAD R22, R83, R80.reuse, R22 ;  /* 0x0000005053167224 */ /* 0x080fe200078e0216 */
[----:B------:R-:W-:Y:S01]  /*70a0*/  SHF.L.U32 R127, R90, 0x8, RZ ;  /* 0x000000085a7f7819 */ /* 0x000fe200000006ff */
[-C--:B------:R-:W-:Y:S01]  /*70b0*/  IMAD R27, R89, R80.reuse, R27 ;  /* 0x00000050591b7224 */ /* 0x080fe200078e021b */
[----:B------:R-:W-:Y:S01]  /*70c0*/  SHF.R.S32.HI R82, RZ, 0x18, R128 ;  /* 0x00000018ff527819 */ /* 0x000fe20000011480 */
[----:B------:R-:W-:Y:S01]  /*70d0*/  IMAD R24, R81, R80, R24 ;  /* 0x0000005051187224 */ /* 0x000fe200078e0218 */
[----:B------:R-:W-:Y:S01]  /*70e0*/  SHF.R.S32.HI R81, RZ, 0x18, R127 ;  /* 0x00000018ff517819 */ /* 0x000fe2000001147f */
[----:B------:R-:W-:Y:S01]  /*70f0*/  IMAD R28, R78, R32, RZ ;  /* 0x000000204e1c7224 */ /* 0x000fe200078e02ff */
[----:B------:R-:W-:Y:S01]  /*7100*/  SHF.R.S32.HI R90, RZ, 0x18, R90 ;  /* 0x00000018ff5a7819 */ /* 0x000fe2000001145a */
[----:B------:R-:W-:Y:S01]  /*7110*/  IMAD R25, R82, R80, R25 ;  /* 0x0000005052197224 */ /* 0x000fe200078e0219 */
[----:B------:R-:W-:Y:S01]  /*7120*/  MOV R83, R126 ;  /* 0x0000007e00537202 */ /* 0x000fe20000000f00 */
[-C--:B------:R-:W-:Y:S01]  /*7130*/  IMAD R26, R81, R80.reuse, R26 ;  /* 0x00000050511a7224 */ /* 0x080fe200078e021a */
[----:B------:R-:W-:Y:S01]  /*7140*/  SHF.L.U32 R124, R91, 0x8, RZ ;  /* 0x000000085b7c7819 */ /* 0x000fe200000006ff */
[----:B------:R-:W-:Y:S01]  /*7150*/  IMAD R29, R78, R33, RZ ;  /* 0x000000214e1d7224 */ /* 0x000fe200078e02ff */
[----:B------:R-:W-:Y:S01]  /*7160*/  SHF.R.S32.HI R82, RZ, 0x18, R125 ;  /* 0x00000018ff527819 */ /* 0x000fe2000001147d */
[----:B------:R-:W-:Y:S01]  /*7170*/  IMAD R31, R90, R80, R31 ;  /* 0x000000505a1f7224 */ /* 0x000fe200078e021f */
[----:B------:R-:W-:Y:S01]  /*7180*/  SHF.R.S32.HI R85, RZ, 0x18, R124 ;  /* 0x00000018ff557819 */ /* 0x000fe2000001147c */
[C---:B------:R-:W-:Y:S01]  /*7190*/  IMAD R30, R78.reuse, R34, RZ ;  /* 0x000000224e1e7224 */ /* 0x040fe200078e02ff */
[----:B------:R-:W-:Y:S01]  /*71a0*/  I2IP.S8.S32.SAT R151, R5, R4, R151 ;  /* 0x0000000405977239 */ /* 0x000fe20000001497 */
[----:B------:R-:W-:Y:S01]  /*71b0*/  IMAD R28, R83, R80, R28 ;  /* 0x00000050531c7224 */ /* 0x000fe200078e021c */
[----:B------:R-:W-:Y:S01]  /*71c0*/  SHF.R.S32.HI R91, RZ, 0x18, R91 ;  /* 0x00000018ff5b7819 */ /* 0x000fe2000001145b */
[----:B------:R-:W-:Y:S01]  /*71d0*/  IMAD R35, R78, R35, RZ ;  /* 0x000000234e237224 */ /* 0x000fe200078e02ff */
[----:B------:R-:W-:Y:S01]  /*71e0*/  I2IP.S8.S32.SAT R160, R23, R18, RZ ;  /* 0x0000001217a07239 */ /* 0x000fe200000014ff */
[----:B------:R-:W-:Y:S01]  /*71f0*/  IMAD R29, R82, R80, R29 ;  /* 0x00000050521d7224 */ /* 0x000fe200078e021d */
[----:B------:R3:W-:Y:S01]  /*7200*/  STS.128 [R179+UR43+0x2400], R148 ;  /* 0x00240094b3007988 */ /* 0x0007e20008000c2b */
[----:B------:R-:W-:Y:S01]  /*7210*/  IMAD R32, R78, R36, RZ ;  /* 0x000000244e207224 */ /* 0x000fe200078e02ff */
[----:B------:R-:W-:Y:S01]  /*7220*/  I2IP.S8.S32.SAT R160, R17, R16, R160 ;  /* 0x0000001011a07239 */ /* 0x000fe200000014a0 */
[----:B------:R-:W-:Y:S01]  /*7230*/  IMAD R30, R85, R80, R30 ;  /* 0x00000050551e7224 */ /* 0x000fe200078e021e */
[----:B------:R-:W-:Y:S01]  /*7240*/  I2IP.S8.S32.SAT R161, R27, R22, RZ ;  /* 0x000000161ba17239 */ /* 0x000fe200000014ff */
[----:B------:R-:W-:Y:S01]  /*7250*/  IMAD.MOV.U32 R81, RZ, RZ, R123 ;  /* 0x000000ffff517224 */ /* 0x000fe200078e007b */
[----:B------:R-:W-:Y:S01]  /*7260*/  SHF.L.U32 R121, R92, 0x8, RZ ;  /* 0x000000085c797819 */ /* 0x000fe200000006ff */
[----:B------:R-:W-:Y:S01]  /*7270*/  IMAD R35, R91, R80, R35 ;  /* 0x000000505b237224 */ /* 0x000fe200078e0223 */
[----:B------:R-:W-:Y:S01]  /*7280*/  SHF.R.S32.HI R82, RZ, 0x18, R122 ;  /* 0x00000018ff527819 */ /* 0x000fe2000001147a */
[C---:B------:R-:W-:Y:S01]  /*7290*/  IMAD R33, R78.reuse, R37, RZ ;  /* 0x000000254e217224 */ /* 0x040fe200078e02ff */
[----:B------:R-:W-:Y:S01]  /*72a0*/  I2IP.S8.S32.SAT R161, R21, R20, R161 ;  /* 0x0000001415a17239 */ /* 0x000fe200000014a1 */
[----:B------:R-:W-:Y:S01]  /*72b0*/  IMAD R32, R81, R80, R32 ;  /* 0x0000005051207224 */ /* 0x000fe200078e0220 */
[----:B------:R-:W-:Y:S01]  /*72c0*/  SHF.R.S32.HI R81, RZ, 0x18, R121 ;  /* 0x00000018ff517819 */ /* 0x000fe20000011479 */
[C---:B------:R-:W-:Y:S01]  /*72d0*/  IMAD R34, R78.reuse, R38, RZ ;  /* 0x000000264e227224 */ /* 0x040fe200078e02ff */
[----:B------:R-:W-:Y:S01]  /*72e0*/  SHF.R.S32.HI R92, RZ, 0x18, R92 ;  /* 0x00000018ff5c7819 */ /* 0x000fe2000001145c */
[----:B------:R-:W-:Y:S01]  /*72f0*/  IMAD R39, R78, R39, RZ ;  /* 0x000000274e277224 */ /* 0x000fe200078e02ff */
[----:B------:R-:W-:Y:S01]  /*7300*/  I2IP.S8.S32.SAT R162, R31, R26, RZ ;  /* 0x0000001a1fa27239 */ /* 0x000fe200000014ff */
[----:B------:R-:W-:Y:S01]  /*7310*/  IMAD R33, R82, R80, R33 ;  /* 0x0000005052217224 */ /* 0x000fe200078e0221 */
[----:B------:R-:W-:Y:S01]  /*7320*/  MOV R83, R120 ;  /* 0x0000007800537202 */ /* 0x000fe20000000f00 */
[C---:B------:R-:W-:Y:S01]  /*7330*/  IMAD R36, R78.reuse, R40, RZ ;  /* 0x000000284e247224 */ /* 0x040fe200078e02ff */
[----:B------:R-:W-:Y:S01]  /*7340*/  I2IP.S8.S32.SAT R162, R25, R24, R162 ;  /* 0x0000001819a27239 */ /* 0x000fe200000014a2 */
[----:B------:R-:W-:Y:S01]  /*7350*/  IMAD R34, R81, R80, R34 ;  /* 0x0000005051227224 */ /* 0x000fe200078e0222 */
[----:B------:R-:W-:Y:S01]  /*7360*/  SHF.R.S32.HI R82, RZ, 0x18, R119 ;  /* 0x00000018ff527819 */ /* 0x000fe20000011477 */
[----:B------:R-:W-:Y:S01]  /*7370*/  IMAD R37, R78, R41, RZ ;  /* 0x000000294e257224 */ /* 0x000fe200078e02ff */
[----:B------:R-:W-:Y:S01]  /*7380*/  I2IP.S8.S32.SAT R163, R35, R30, RZ ;  /* 0x0000001e23a37239 */ /* 0x000fe200000014ff */
[----:B------:R-:W-:Y:S01]  /*7390*/  IMAD R39, R92, R80, R39 ;  /* 0x000000505c277224 */ /* 0x000fe200078e0227 */
[----:B------:R-:W-:Y:S01]  /*73a0*/  SHF.R.S32.HI R85, RZ, 0x18, R118 ;  /* 0x00000018ff557819 */ /* 0x000fe20000011476 */
[C---:B------:R-:W-:Y:S01]  /*73b0*/  IMAD R38, R78.reuse, R42, RZ ;  /* 0x0000002a4e267224 */ /* 0x040fe200078e02ff */
[----:B------:R-:W-:Y:S01]  /*73c0*/  I2IP.S8.S32.SAT R163, R29, R28, R163 ;  /* 0x0000001c1da37239 */ /* 0x000fe200000014a3 */
[----:B------:R-:W-:Y:S01]  /*73d0*/  IMAD R36, R83, R80, R36 ;  /* 0x0000005053247224 */ /* 0x000fe200078e0224 */
[----:B------:R-:W-:Y:S01]  /*73e0*/  I2IP.S8.S32.SAT R168, R39, R34, RZ ;  /* 0x0000002227a87239 */ /* 0x000fe200000014ff */
[----:B------:R-:W-:Y:S01]  /*73f0*/  IMAD R43, R78, R43, RZ ;  /* 0x0000002b4e2b7224 */ /* 0x000fe200078e02ff */
[----:B------:R-:W-:Y:S01]  /*7400*/  MOV R81, R117 ;  /* 0x0000007500517202 */ /* 0x000fe20000000f00 */
[----:B------:R-:W-:Y:S01]  /*7410*/  IMAD R37, R82, R80, R37 ;  /* 0x0000005052257224 */ /* 0x000fe200078e0225 */
[----:B------:R3:W-:Y:S01]  /*7420*/  STS.128 [R178+0x2400], R160 ;  /* 0x002400a0b2007388 */ /* 0x0007e20000000c00 */
[----:B------:R-:W-:Y:S01]  /*7430*/  IMAD R40, R78, R44, RZ ;  /* 0x0000002c4e287224 */ /* 0x000fe200078e02ff */
[----:B------:R-:W-:Y:S01]  /*7440*/  I2IP.S8.S32.SAT R168, R33, R32, R168 ;  /* 0x0000002021a87239 */ /* 0x000fe200000014a8 */
[-C--:B------:R-:W-:Y:S01]  /*7450*/  IMAD R38, R85, R80.reuse, R38 ;  /* 0x0000005055267224 */ /* 0x080fe200078e0226 */
[----:B------:R-:W-:Y:S01]  /*7460*/  SHF.L.U32 R112, R94, 0x8, RZ ;  /* 0x000000085e707819 */ /* 0x000fe200000006ff */
[-C--:B------:R-:W-:Y:S01]  /*7470*/  IMAD R43, R93, R80.reuse, R43 ;  /* 0x000000505d2b7224 */ /* 0x080fe200078e022b */
[----:B------:R-:W-:Y:S01]  /*7480*/  SHF.R.S32.HI R82, RZ, 0x18, R115 ;  /* 0x00000018ff527819 */ /* 0x000fe20000011473 */
[C---:B------:R-:W-:Y:S01]  /*7490*/  IMAD R41, R78.reuse, R45, RZ ;  /* 0x0000002d4e297224 */ /* 0x040fe200078e02ff */
[----:B------:R-:W-:Y:S01]  /*74a0*/  MOV R83, R111 ;  /* 0x0000006f00537202 */ /* 0x000fe20000000f00 */
[----:B------:R-:W-:Y:S01]  /*74b0*/  IMAD R40, R81, R80, R40 ;  /* 0x0000005051287224 */ /* 0x000fe200078e0228 */
[----:B------:R-:W-:Y:S01]  /*74c0*/  SHF.R.S32.HI R81, RZ, 0x18, R112 ;  /* 0x00000018ff517819 */ /* 0x000fe20000011470 */
[C---:B------:R-:W-:Y:S01]  /*74d0*/  IMAD R42, R78.reuse, R46, RZ ;  /* 0x0000002e4e2a7224 */ /* 0x040fe200078e02ff */
[----:B------:R-:W-:Y:S01]  /*74e0*/  SHF.R.S32.HI R94, RZ, 0x18, R94 ;  /* 0x00000018ff5e7819 */ /* 0x000fe2000001145e */
[----:B------:R-:W-:Y:S01]  /*74f0*/  IMAD R47, R78, R47, RZ ;  /* 0x0000002f4e2f7224 */ /* 0x000fe200078e02ff */
[----:B------:R-:W-:Y:S01]  /*7500*/  I2IP.S8.S32.SAT R169, R43, R38, RZ ;  /* 0x000000262ba97239 */ /* 0x000fe200000014ff */
[----:B------:R-:W-:Y:S01]  /*7510*/  IMAD R41, R82, R80, R41 ;  /* 0x0000005052297224 */ /* 0x000fe200078e0229 */
[----:B------:R-:W-:Y:S01]  /*7520*/  SHF.L.U32 R109, R95, 0x8, RZ ;  /* 0x000000085f6d7819 */ /* 0x000fe200000006ff */
[C---:B------:R-:W-:Y:S01]  /*7530*/  IMAD R44, R78.reuse, R48, RZ ;  /* 0x000000304e2c7224 */ /* 0x040fe200078e02ff */
[----:B------:R-:W-:Y:S01]  /*7540*/  I2IP.S8.S32.SAT R169, R37, R36, R169 ;  /* 0x0000002425a97239 */ /* 0x000fe200000014a9 */
[----:B------:R-:W-:Y:S01]  /*7550*/  IMAD R42, R81, R80, R42 ;  /* 0x00000050512a7224 */ /* 0x000fe200078e022a */
[----:B------:R-:W-:Y:S01]  /*7560*/  SHF.R.S32.HI R82, RZ, 0x18, R110 ;  /* 0x00000018ff527819 */ /* 0x000fe2000001146e */
[----:B------:R-:W-:Y:S01]  /*7570*/  IMAD R45, R78, R49, RZ ;  /* 0x000000314e2d7224 */ /* 0x000fe200078e02ff */
[----:B------:R-:W-:Y:S01]  /*7580*/  MOV R81, R116 ;  /* 0x0000007400517202 */ /* 0x000fe20000000f00 */
[----:B------:R-:W-:Y:S01]  /*7590*/  IMAD R47, R94, R80, R47 ;  /* 0x000000505e2f7224 */ /* 0x000fe200078e022f */
[----:B------:R-:W-:Y:S01]  /*75a0*/  SHF.R.S32.HI R85, RZ, 0x18, R109 ;  /* 0x00000018ff557819 */ /* 0x000fe2000001146d */
[C---:B------:R-:W-:Y:S01]  /*75b0*/  IMAD R46, R78.reuse, R50, RZ ;  /* 0x000000324e2e7224 */ /* 0x040fe200078e02ff */
[----:B------:R-:W-:Y:S01]  /*75c0*/  SHF.R.S32.HI R95, RZ, 0x18, R95 ;  /* 0x00000018ff5f7819 */ /* 0x000fe2000001145f */
[----:B------:R-:W-:Y:S01]  /*75d0*/  IMAD R44, R83, R80, R44 ;  /* 0x00000050532c7224 */ /* 0x000fe200078e022c */
[----:B------:R-:W-:Y:S01]  /*75e0*/  I2IP.S8.S32.SAT R170, R47, R42, RZ ;  /* 0x0000002a2faa7239 */ /* 0x000fe200000014ff */
[----:B------:R-:W-:Y:S01]  /*75f0*/  IMAD R51, R78, R51, RZ ;  /* 0x000000334e337224 */ /* 0x000fe200078e02ff */
[----:B------:R-:W-:Y:S01]  /*7600*/  SHF.L.U32 R113, R96, 0x8, RZ ;  /* 0x0000000860717819 */ /* 0x000fe200000006ff */
[----:B------:R-:W-:Y:S01]  /*7610*/  IMAD R45, R82, R80, R45 ;  /* 0x00000050522d7224 */ /* 0x000fe200078e022d */
[----:B------:R-:W-:Y:S01]  /*7620*/  I2IP.S8.S32.SAT R170, R41, R40, R170 ;  /* 0x0000002829aa7239 */ /* 0x000fe200000014aa */
[C---:B------:R-:W-:Y:S01]  /*7630*/  IMAD R48, R78.reuse, R52, RZ ;  /* 0x000000344e307224 */ /* 0x040fe200078e02ff */
[----:B------:R-:W-:Y:S01]  /*7640*/  SHF.R.S32.HI R82, RZ, 0x18, R114 ;  /* 0x00000018ff527819 */ /* 0x000fe20000011472 */
[-C--:B------:R-:W-:Y:S01]  /*7650*/  IMAD R46, R85, R80.reuse, R46 ;  /* 0x00000050552e7224 */ /* 0x080fe200078e022e */
[----:B------:R-:W-:Y:S01]  /*7660*/  SHF.R.S32.HI R83, RZ, 0x18, R113 ;  /* 0x00000018ff537819 */ /* 0x000fe20000011471 */
[C---:B------:R-:W-:Y:S01]  /*7670*/  IMAD R49, R78.reuse, R53, RZ ;  /* 0x000000354e317224 */ /* 0x040fe200078e02ff */
[----:B------:R-:W-:Y:S01]  /*7680*/  SHF.R.S32.HI R96, RZ, 0x18, R97 ;  /* 0x00000018ff607819 */ /* 0x000fe20000011461 */
[----:B------:R-:W-:Y:S01]  /*7690*/  IMAD R51, R95, R80, R51 ;  /* 0x000000505f337224 */ /* 0x000fe200078e0233 */
[----:B------:R-:W-:Y:S01]  /*76a0*/  SHF.L.U32 R106, R97, 0x8, RZ ;  /* 0x00000008616a7819 */ /* 0x000fe200000006ff */
[C---:B------:R-:W-:Y:S01]  /*76b0*/  IMAD R50, R78.reuse, R54, RZ ;  /* 0x000000364e327224 */ /* 0x040fe200078e02ff */
[----:B------:R-:W-:Y:S01]  /*76c0*/  SHF.R.S32.HI R97, RZ, 0x18, R98 ;  /* 0x00000018ff617819 */ /* 0x000fe20000011462 */
[----:B------:R-:W-:Y:S01]  /*76d0*/  IMAD R48, R81, R80, R48 ;  /* 0x0000005051307224 */ /* 0x000fe200078e0230 */
[----:B------:R-:W-:Y:S01]  /*76e0*/  I2IP.S8.S32.SAT R171, R51, R46, RZ ;  /* 0x0000002e33ab7239 */ /* 0x000fe200000014ff */
[----:B------:R-:W-:Y:S01]  /*76f0*/  IMAD R55, R78, R55, RZ ;  /* 0x000000374e377224 */ /* 0x000fe200078e02ff */
[----:B------:R-:W-:Y:S01]  /*7700*/  SHF.R.S32.HI R98, RZ, 0x18, R99 ;  /* 0x00000018ff627819 */ /* 0x000fe20000011463 */
[----:B------:R-:W-:Y:S01]  /*7710*/  IMAD R49, R82, R80, R49 ;  /* 0x0000005052317224 */ /* 0x000fe200078e0231 */
[----:B------:R-:W-:Y:S01]  /*7720*/  I2IP.S8.S32.SAT R171, R45, R44, R171 ;  /* 0x0000002c2dab7239 */ /* 0x000fe200000014ab */
[C---:B------:R-:W-:Y:S01]  /*7730*/  IMAD R52, R78.reuse, R56, RZ ;  /* 0x000000384e347224 */ /* 0x040fe200078e02ff */
[----:B------:R-:W-:Y:S01]  /*7740*/  SHF.R.S32.HI R82, RZ, 0x18, R107 ;  /* 0x00000018ff527819 */ /* 0x000fe2000001146b */
[-C--:B------:R-:W-:Y:S01]  /*7750*/  IMAD R50, R83, R80.reuse, R50 ;  /* 0x0000005053327224 */ /* 0x080fe200078e0232 */
[----:B------:R-:W-:Y:S01]  /*7760*/  SHF.R.S32.HI R83, RZ, 0x18, R106 ;  /* 0x00000018ff537819 */ /* 0x000fe2000001146a */
[----:B------:R-:W-:Y:S01]  /*7770*/  IMAD.MOV.U32 R81, RZ, RZ, R108 ;  /* 0x000000ffff517224 */ /* 0x000fe200078e006c */
[----:B------:R3:W-:Y:S01]  /*7780*/  STS.128 [R177+0x2400], R168 ;  /* 0x002400a8b1007388 */ /* 0x0007e20000000c00 */
[----:B------:R-:W-:Y:S01]  /*7790*/  IMAD R53, R78, R57, RZ ;  /* 0x000000394e357224 */ /* 0x000fe200078e02ff */
[----:B------:R-:W-:Y:S01]  /*77a0*/  SHF.L.U32 R100, R99, 0x8, RZ ;  /* 0x0000000863647819 */ /* 0x000fe200000006ff */
[----:B------:R-:W-:Y:S01]  /*77b0*/  IMAD R55, R84, R80, R55 ;  /* 0x0000005054377224 */ /* 0x000fe200078e0237 */
[----:B-1----:R-:W-:Y:S01]  /*77c0*/  IADD3 R187, PT, PT, R76, 0x1, RZ ;  /* 0x000000014cbb7810 */ /* 0x002fe20007ffe0ff */
[C---:B------:R-:W-:Y:S01]  /*77d0*/  IMAD R54, R78.reuse, R58, RZ ;  /* 0x0000003a4e367224 */ /* 0x040fe200078e02ff */
[----:B------:R-:W-:Y:S01]  /*77e0*/  SHF.R.S32.HI R85, RZ, 0x18, R100 ;  /* 0x00000018ff557819 */ /* 0x000fe20000011464 */
[----:B------:R-:W-:Y:S01]  /*77f0*/  IMAD R52, R81, R80, R52 ;  /* 0x0000005051347224 */ /* 0x000fe200078e0234 */
[----:B------:R-:W-:Y:S01]  /*7800*/  I2IP.S8.S32.SAT R192, R55, R50, RZ ;  /* 0x0000003237c07239 */ /* 0x000fe200000014ff */
[----:B------:R-:W-:Y:S01]  /*7810*/  IMAD R59, R78, R59, RZ ;  /* 0x0000003b4e3b7224 */ /* 0x000fe200078e02ff */
[----:B------:R-:W-:Y:S01]  /*7820*/  MOV R81, R105 ;  /* 0x0000006900517202 */ /* 0x000fe20000000f00 */
[----:B------:R-:W-:Y:S01]  /*7830*/  IMAD R53, R82, R80, R53 ;  /* 0x0000005052357224 */ /* 0x000fe200078e0235 */
[----:B------:R-:W-:Y:S01]  /*7840*/  I2IP.S8.S32.SAT R192, R49, R48, R192 ;  /* 0x0000003031c07239 */ /* 0x000fe200000014c0 */
[----:B------:R-:W-:Y:S01]  /*7850*/  IMAD R56, R78, R60, RZ ;  /* 0x0000003c4e387224 */ /* 0x000fe200078e02ff */
[----:B------:R-:W-:Y:S01]  /*7860*/  SHF.R.S32.HI R82, RZ, 0x18, R104 ;  /* 0x00000018ff527819 */ /* 0x000fe20000011468 */
[----:B------:R-:W-:Y:S01]  /*7870*/  IMAD R54, R83, R80, R54 ;  /* 0x0000005053367224 */ /* 0x000fe200078e0236 */
[----:B------:R-:W-:Y:S01]  /*7880*/  MOV R83, R102 ;  /* 0x0000006600537202 */ /* 0x000fe20000000f00 */
[-C--:B------:R-:W-:Y:S02]  /*7890*/  IMAD R59, R96, R80.reuse, R59 ;  /* 0x00000050603b7224 */ /* 0x080fe400078e023b */
[C---:B------:R-:W-:Y:S02]  /*78a0*/  IMAD R57, R78.reuse, R61, RZ ;  /* 0x0000003d4e397224 */ /* 0x040fe400078e02ff */
[----:B------:R-:W-:Y:S01]  /*78b0*/  IMAD R56, R81, R80, R56 ;  /* 0x0000005051387224 */ /* 0x000fe200078e0238 */
[----:B------:R-:W-:Y:S01]  /*78c0*/  SHF.R.S32.HI R81, RZ, 0x18, R103 ;  /* 0x00000018ff517819 */ /* 0x000fe20000011467 */
[C---:B------:R-:W-:Y:S01]  /*78d0*/  IMAD R58, R78.reuse, R62, RZ ;  /* 0x0000003e4e3a7224 */ /* 0x040fe200078e02ff */
[----:B------:R-:W-:Y:S01]  /*78e0*/  I2IP.S8.S32.SAT R193, R59, R54, RZ ;  /* 0x000000363bc17239 */ /* 0x000fe200000014ff */
[----:B------:R-:W-:Y:S02]  /*78f0*/  IMAD R63, R78, R63, RZ ;  /* 0x0000003f4e3f7224 */ /* 0x000fe400078e02ff */
[----:B------:R-:W-:Y:S01]  /*7900*/  IMAD R57, R82, R80, R57 ;  /* 0x0000005052397224 */ /* 0x000fe200078e0239 */
[----:B------:R-:W-:Y:S01]  /*7910*/  SHF.R.S32.HI R82, RZ, 0x18, R101 ;  /* 0x00000018ff527819 */ /* 0x000fe20000011465 */
[C---:B------:R-:W-:Y:S01]  /*7920*/  IMAD R60, R78.reuse, R64, RZ ;  /* 0x000000404e3c7224 */ /* 0x040fe200078e02ff */
[----:B------:R-:W-:Y:S01]  /*7930*/  I2IP.S8.S32.SAT R193, R53, R52, R193 ;  /* 0x0000003435c17239 */ /* 0x000fe200000014c1 */
[-C--:B------:R-:W-:Y:S02]  /*7940*/  IMAD R58, R81, R80.reuse, R58 ;  /* 0x00000050513a7224 */ /* 0x080fe400078e023a */
[C---:B------:R-:W-:Y:S02]  /*7950*/  IMAD R61, R78.reuse, R65, RZ ;  /* 0x000000414e3d7224 */ /* 0x040fe400078e02ff */
[-C--:B------:R-:W-:Y:S02]  /*7960*/  IMAD R63, R97, R80.reuse, R63 ;  /* 0x00000050613f7224 */ /* 0x080fe400078e023f */
[----:B------:R-:W-:Y:S02]  /*7970*/  IMAD R60, R83, R80, R60 ;  /* 0x00000050533c7224 */ /* 0x000fe400078e023c */
[----:B------:R-:W-:Y:S01]  /*7980*/  IMAD R62, R78, R66, RZ ;  /* 0x000000424e3e7224 */ /* 0x000fe200078e02ff */
[----:B------:R-:W-:Y:S01]  /*7990*/  I2IP.S8.S32.SAT R194, R63, R58, RZ ;  /* 0x0000003a3fc27239 */ /* 0x000fe200000014ff */
[----:B------:R-:W-:Y:S02]  /*79a0*/  IMAD R61, R82, R80, R61 ;  /* 0x00000050523d7224 */ /* 0x000fe400078e023d */
[----:B------:R-:W-:Y:S01]  /*79b0*/  IMAD R67, R78, R67, RZ ;  /* 0x000000434e437224 */ /* 0x000fe200078e02ff */
[----:B------:R-:W-:Y:S01]  /*79c0*/  I2IP.S8.S32.SAT R194, R57, R56, R194 ;  /* 0x0000003839c27239 */ /* 0x000fe200000014c2 */
[-C--:B------:R-:W-:Y:S02]  /*79d0*/  IMAD R62, R85, R80.reuse, R62 ;  /* 0x00000050553e7224 */ /* 0x080fe400078e023e */
[----:B------:R-:W-:Y:S05]  /*79e0*/  IMAD R67, R98, R80, R67 ;  /* 0x0000005062437224 */ /* 0x000fea00078e0243 */
[----:B------:R-:W-:Y:S04]  /*79f0*/  I2IP.S8.S32.SAT R189, R67, R62, RZ ;  /* 0x0000003e43bd7239 */ /* 0x000fe800000014ff */
[----:B------:R-:W-:Y:S05]  /*7a00*/  I2IP.S8.S32.SAT R195, R61, R60, R189 ;  /* 0x0000003c3dc37239 */ /* 0x000fea00000014bd */
[----:B------:R3:W-:Y:S01]  /*7a10*/  STS.128 [R176+0x2400], R192 ;  /* 0x002400c0b0007388 */ /* 0x0007e20000000c00 */
[----:B------:R-:W-:Y:S01]  /*7a20*/  @!PT LDS RZ, [RZ] ;  /* 0x00000000fffff984 */ /* 0x000fe20000000800 */
[----:B------:R-:W-:Y:S01]  /*7a30*/  @!PT LDS RZ, [RZ] ;  /* 0x00000000fffff984 */ /* 0x000fe20000000800 */
[----:B------:R-:W-:Y:S01]  /*7a40*/  @!PT LDS RZ, [RZ] ;  /* 0x00000000fffff984 */ /* 0x000fe20000000800 */
[----:B------:R-:W-:Y:S01]  /*7a50*/  @!PT LDS RZ, [RZ] ;  /* 0x00000000fffff984 */ /* 0x000fe20000000800 */
[----:B------:R1:W-:Y:S07]  /*7a60*/  MEMBAR.ALL.CTA ;  /* 0x0000000000007992 */ /* 0x0003ee0000008000 */
[----:B-1----:R-:W1:Y:S02]  /*7a70*/  FENCE.VIEW.ASYNC.S ;  /* 0x00000000000073c6 */ /* 0x002e640000000000 */
[----:B-1----:R-:W-:Y:S06]  /*7a80*/  BAR.SYNC.DEFER_BLOCKING 0x1, 0x80 ;  /* 0x0042000000007b1d */ /* 0x002fec0000010000 */
[----:B------:R-:W-:Y:S05]  /*7a90*/  @P0 BRA `(.L_x_128) ;  /* 0x0000000000340947 */ /* 0x000fea0003800000 */
[----:B------:R-:W-:Y:S01]  /*7aa0*/  UIADD3 UR12, UPT, UPT, UR43, 0x2400, URZ ;  /* 0x000024002b0c7890 */ /* 0x000fe2000fffe0ff */
[----:B------:R-:W-:Y:S01]  /*7ab0*/  R2UR UR9, R166 ;  /* 0x00000000a60972ca */ /* 0x000fe200000e0000 */
[----:B------:R-:W-:Y:S01]  /*7ac0*/  UIADD3 UR10, UP0, UPT, UR46, 0x680, URZ ;  /* 0x000006802e0a7890 */ /* 0x000fe2000ff1e0ff */
[----:B------:R-:W-:Y:S01]  /*7ad0*/  R2UR UR8, R165 ;  /* 0x00000000a50872ca */ /* 0x000fe200000e0000 */
[----:B------:R-:W-:Y:S02]  /*7ae0*/  UMOV UR7, UR36 ;  /* 0x0000002400077c82 */ /* 0x000fe40008000000 */
[----:B------:R-:W-:Y:S01]  /*7af0*/  IMAD.U32 R185, RZ, RZ, UR12 ;  /* 0x0000000cffb97e24 */ /* 0x000fe2000f8e00ff */
[----:B------:R-:W-:Y:S04]  /*7b00*/  UIADD3.X UR11, UPT, UPT, URZ, UR47, URZ, UP0, !UPT ;  /* 0x0000002fff0b7290 */ /* 0x000fe800087fe4ff */
[----:B------:R-:W-:Y:S03]  /*7b10*/  R2UR UR4, R185 ;  /* 0x00000000b90472ca */ /* 0x000fe600000e0000 */
[----:B------:R-:W-:Y:S02]  /*7b20*/  USHF.L.U32 UR5, UR9, 0x6, URZ ;  /* 0x0000000609057899 */ /* 0x000fe400080006ff */
[----:B------:R-:W-:Y:S09]  /*7b30*/  USHF.L.U32 UR6, UR8, 0x7, URZ ;  /* 0x0000000708067899 */ /* 0x000ff200080006ff */
[----:B------:R1:W-:Y:S01]  /*7b40*/  UTMASTG.3D [UR4], [UR10] ;  /* 0x000000040a0073b5 */ /* 0x0003e20008010000 */
[----:B------:R0:W-:Y:S01]  /*7b50*/  UTMACMDFLUSH ;  /* 0x00000000000079b7 */ /* 0x0001e20000000000 */
[----:B-1----:R-:W-:Y:S04]  /*7b60*/  DEPBAR.LE SB0, 0x0 ;  /* 0x000080000000791a */ /* 0x002fe80000000000 */
.L_x_128:
[----:B------:R-:W-:Y:S05]  /*7b70*/  BSYNC.RECONVERGENT B0 ;  /* 0x0000000000007941 */ /* 0x000fea0003800200 */
.L_x_127:
[----:B------:R-:W-:Y:S01]  /*7b80*/  BAR.SYNC.DEFER_BLOCKING 0x1, 0x80 ;  /* 0x0042000000007b1d */ /* 0x000fe20000010000 */
[----:B------:R-:W-:Y:S01]  /*7b90*/  ISETP.NE.AND P2, PT, R186, RZ, PT ;  /* 0x000000ffba00720c */ /* 0x000fe20003f45270 */
[----:B------:R-:W-:Y:S01]  /*7ba0*/  IMAD.IADD R166, R75, 0x1, R145 ;  /* 0x000000014ba67824 */ /* 0x000fe200078e0291 */
[----:B------:R-:W-:Y:S01]  /*7bb0*/  ISETP.NE.AND P0, PT, R188, 0x2, PT ;  /* 0x00000002bc00780c */ /* 0x000fe20003f05270 */
[----:B------:R-:W-:Y:S01]  /*7bc0*/  IMAD.IADD R165, R77, 0x1, R164 ;  /* 0x000000014da57824 */ /* 0x000fe200078e02a4 */
[----:B------:R-:W-:Y:S02]  /*7bd0*/  ISETP.NE.AND P1, PT, R187, 0x4, PT ;  /* 0x00000004bb00780c */ /* 0x000fe40003f25270 */
[----:B------:R-:W-:Y:S02]  /*7be0*/  SEL R0, RZ, 0x1, P0 ;  /* 0x00000001ff007807 */ /* 0x000fe40000000000 */
[----:B------:R-:W-:Y:S02]  /*7bf0*/  SEL R3, RZ, 0x1, P1 ;  /* 0x00000001ff037807 */ /* 0x000fe40000800000 */
[----:B------:R-:W-:Y:S02]  /*7c00*/  LOP3.LUT R183, R183, R0, RZ, 0x3c, !PT ;  /* 0x00000000b7b77212 */ /* 0x000fe400078e3cff */
[----:B------:R-:W-:Y:S02]  /*7c10*/  LOP3.LUT R184, R184, R3, RZ, 0x3c, !PT ;  /* 0x00000003b8b87212 */ /* 0x000fe400078e3cff */
[----:B------:R-:W-:Y:S02]  /*7c20*/  @P2 R2UR UR36, R181 ;  /* 0x00000000b52422ca */ /* 0x000fe400000e0000 */
[----:B------:R-:W-:Y:S02]  /*7c30*/  SEL R188, R188, RZ, P0 ;  /* 0x000000ffbcbc7207 */ /* 0x000fe40000000000 */
[----:B------:R-:W-:Y:S01]  /*7c40*/  SEL R76, R187, RZ, P1 ;  /* 0x000000ffbb4c7207 */ /* 0x000fe20000800000 */
[----:B------:R-:W-:Y:S10]  /*7c50*/  @P2 BRA `(.L_x_129) ;  /* 0xffffffdc00382947 */ /* 0x000ff4000383ffff */
[----:B------:R-:W-:Y:S05]  /*7c60*/  EXIT ;  /* 0x000000000000794d */ /* 0x000fea0003800000 */
.L_x_25:
[----:B--2---:R2:W4:Y:S02]  /*7c70*/  SYNCS.PHASECHK.TRANS64.TRYWAIT P0, [R3+URZ+0x1d0], R2 ;  /* 0x0001d002030075a7 */ /* 0x00452400080011ff */
[----:B----4-:R-:W-:Y:S05]  /*7c80*/  @!P0 NANOSLEEP.SYNCS 0x989680 ;  /* 0x009896800000895d */ /* 0x010fea0003900000 */
[----:B------:R-:W4:Y:S02]  /*7c90*/  @!P0 SYNCS.PHASECHK.TRANS64 P0, [R3+URZ+0x1d0], R2 ;  /* 0x0001d002030085a7 */ /* 0x000f2400080010ff */
[----:B----4-:R-:W-:Y:S05]  /*7ca0*/  @!P0 BRA `(.L_x_25) ;  /* 0xfffffffc00f08947 */ /* 0x010fea000383ffff */
[----:B------:R-:W-:Y:S05]  /*7cb0*/  BRA `(.L_x_130) ;  /* 0xffffff9c00487947 */ /* 0x000fea000383ffff */
.L_x_28:
[----:B-1----:R-:W-:-:S07]  /*7cc0*/  MOV R2, UR33 ;  /* 0x0000002100027c02 */ /* 0x002fce0008000f00 */
.L_x_131:
[----:B-1----:R1:W2:Y:S02]  /*7cd0*/  SYNCS.PHASECHK.TRANS64.TRYWAIT P0, [R2+URZ+0xa0], R5 ;  /* 0x0000a005020075a7 */ /* 0x0022a400080011ff */
[----:B--2---:R-:W-:Y:S05]  /*7ce0*/  @!P0 NANOSLEEP.SYNCS 0x989680 ;  /* 0x009896800000895d */ /* 0x004fea0003900000 */
[----:B------:R-:W2:Y:S02]  /*7cf0*/  @!P0 SYNCS.PHASECHK.TRANS64 P0, [R2+URZ+0xa0], R5 ;  /* 0x0000a005020085a7 */ /* 0x000ea400080010ff */
[----:B--2---:R-:W-:Y:S05]  /*7d00*/  @!P0 BRA `(.L_x_131) ;  /* 0xfffffffc00f08947 */ /* 0x004fea000383ffff */
[----:B------:R-:W-:Y:S05]  /*7d10*/  BRA `(.L_x_27) ;  /* 0xffffff9c00b07947 */ /* 0x000fea000383ffff */
.L_x_35:
[----:B-1----:R-:W-:-:S07]  /*7d20*/  MOV R2, UR17 ;  /* 0x0000001100027c02 */ /* 0x002fce0008000f00 */
.L_x_132:
[----:B-1----:R1:W2:Y:S02]  /*7d30*/  SYNCS.PHASECHK.TRANS64.TRYWAIT P0, [R2+URZ+0xa0], R5 ;  /* 0x0000a005020075a7 */ /* 0x0022a400080011ff */
[----:B--2---:R-:W-:Y:S05]  /*7d40*/  @!P0 NANOSLEEP.SYNCS 0x989680 ;  /* 0x009896800000895d */ /* 0x004fea0003900000 */
[----:B------:R-:W2:Y:S02]  /*7d50*/  @!P0 SYNCS.PHASECHK.TRANS64 P0, [R2+URZ+0xa0], R5 ;  /* 0x0000a005020085a7 */ /* 0x000ea400080010ff */
[----:B--2---:R-:W-:Y:S05]  /*7d60*/  @!P0 BRA `(.L_x_132) ;  /* 0xfffffffc00f08947 */ /* 0x004fea000383ffff */
[----:B------:R-:W-:Y:S05]  /*7d70*/  BRA `(.L_x_34) ;  /* 0xffffffa0006c7947 */ /* 0x000fea000383ffff */
.L_x_40:
[----:B-1----:R1:W2:Y:S02]  /*7d80*/  SYNCS.PHASECHK.TRANS64.TRYWAIT P0, [R2+URZ+0x160], R3 ;  /* 0x00016003020075a7 */ /* 0x0022a400080011ff */
[----:B--2---:R-:W-:Y:S05]  /*7d90*/  @!P0 NANOSLEEP.SYNCS 0x989680 ;  /* 0x009896800000895d */ /* 0x004fea0003900000 */
[----:B------:R-:W2:Y:S02]  /*7da0*/  @!P0 SYNCS.PHASECHK.TRANS64 P0, [R2+URZ+0x160], R3 ;  /* 0x00016003020085a7 */ /* 0x000ea400080010ff */
[----:B--2---:R-:W-:Y:S05]  /*7db0*/  @!P0 BRA `(.L_x_40) ;  /* 0xfffffffc00f08947 */ /* 0x004fea000383ffff */
[----:B------:R-:W-:Y:S05]  /*7dc0*/  BRA `(.L_x_133) ;  /* 0xffffffa400107947 */ /* 0x000fea000383ffff */
.L_x_44:
[----:B---3--:R-:W-:-:S07]  /*7dd0*/  MOV R0, UR5 ;  /* 0x0000000500007c02 */ /* 0x008fce0008000f00 */
.L_x_134:
[----:B-1----:R1:W2:Y:S02]  /*7de0*/  SYNCS.PHASECHK.TRANS64.TRYWAIT P0, [R0+URZ], R3 ;  /* 0x00000003000075a7 */ /* 0x0022a400080011ff */
[----:B--2---:R-:W-:Y:S05]  /*7df0*/  @!P0 NANOSLEEP.SYNCS 0x989680 ;  /* 0x009896800000895d */ /* 0x004fea0003900000 */
[----:B------:R-:W2:Y:S02]  /*7e00*/  @!P0 SYNCS.PHASECHK.TRANS64 P0, [R0+URZ], R3 ;  /* 0x00000003000085a7 */ /* 0x000ea400080010ff */
[----:B--2---:R-:W-:Y:S05]  /*7e10*/  @!P0 BRA `(.L_x_134) ;  /* 0xfffffffc00f08947 */ /* 0x004fea000383ffff */
[----:B------:R-:W-:Y:S05]  /*7e20*/  BRA `(.L_x_135) ;  /* 0xffffffa800807947 */ /* 0x000fea000383ffff */
.L_x_45:
[----:B---3--:R-:W-:-:S07]  /*7e30*/  MOV R0, UR5 ;  /* 0x0000000500007c02 */ /* 0x008fce0008000f00 */
.L_x_136:
[----:B-1----:R1:W2:Y:S02]  /*7e40*/  SYNCS.PHASECHK.TRANS64.TRYWAIT P0, [R0+URZ], R3 ;  /* 0x00000003000075a7 */ /* 0x0022a400080011ff */
[----:B--2---:R-:W-:Y:S05]  /*7e50*/  @!P0 NANOSLEEP.SYNCS 0x989680 ;  /* 0x009896800000895d */ /* 0x004fea0003900000 */
[----:B------:R-:W2:Y:S02]  /*7e60*/  @!P0 SYNCS.PHASECHK.TRANS64 P0, [R0+URZ], R3 ;  /* 0x00000003000085a7 */ /* 0x000ea400080010ff */
[----:B--2---:R-:W-:Y:S05]  /*7e70*/  @!P0 BRA `(.L_x_136) ;  /* 0xfffffffc00f08947 */ /* 0x004fea000383ffff */
[----:B------:R-:W-:Y:S05]  /*7e80*/  BRA `(.L_x_137) ;  /* 0xffffffa8008c7947 */ /* 0x000fea000383ffff */
.L_x_46:
[----:B---3--:R-:W-:-:S07]  /*7e90*/  MOV R0, UR5 ;  /* 0x0000000500007c02 */ /* 0x008fce0008000f00 */
.L_x_138:
[----:B-1----:R1:W2:Y:S02]  /*7ea0*/  SYNCS.PHASECHK.TRANS64.TRYWAIT P0, [R0+URZ], R3 ;  /* 0x00000003000075a7 */ /* 0x0022a400080011ff */
[----:B--2---:R-:W-:Y:S05]  /*7eb0*/  @!P0 NANOSLEEP.SYNCS 0x989680 ;  /* 0x009896800000895d */ /* 0x004fea0003900000 */
[----:B------:R-:W2:Y:S02]  /*7ec0*/  @!P0 SYNCS.PHASECHK.TRANS64 P0, [R0+URZ], R3 ;  /* 0x00000003000085a7 */ /* 0x000ea400080010ff */
[----:B--2---:R-:W-:Y:S05]  /*7ed0*/  @!P0 BRA `(.L_x_138) ;  /* 0xfffffffc00f08947 */ /* 0x004fea000383ffff */
[----:B------:R-:W-:Y:S05]  /*7ee0*/  BRA `(.L_x_139) ;  /* 0xffffffa800987947 */ /* 0x000fea000383ffff */
.L_x_47:
[----:B---3--:R-:W-:-:S07]  /*7ef0*/  MOV R0, UR5 ;  /* 0x0000000500007c02 */ /* 0x008fce0008000f00 */
.L_x_140:
[----:B-1----:R1:W2:Y:S02]  /*7f00*/  SYNCS.PHASECHK.TRANS64.TRYWAIT P0, [R0+URZ], R3 ;  /* 0x00000003000075a7 */ /* 0x0022a400080011ff */
[----:B--2---:R-:W-:Y:S05]  /*7f10*/  @!P0 NANOSLEEP.SYNCS 0x989680 ;  /* 0x009896800000895d */ /* 0x004fea0003900000 */
[----:B------:R-:W2:Y:S02]  /*7f20*/  @!P0 SYNCS.PHASECHK.TRANS64 P0, [R0+URZ], R3 ;  /* 0x00000003000085a7 */ /* 0x000ea400080010ff */
[----:B--2---:R-:W-:Y:S05]  /*7f30*/  @!P0 BRA `(.L_x_140) ;  /* 0xfffffffc00f08947 */ /* 0x004fea000383ffff */
[----:B------:R-:W-:Y:S05]  /*7f40*/  BRA `(.L_x_141) ;  /* 0xffffffa800a47947 */ /* 0x000fea000383ffff */
.L_x_48:
[----:B---3--:R-:W-:-:S07]  /*7f50*/  MOV R0, UR5 ;  /* 0x0000000500007c02 */ /* 0x008fce0008000f00 */
.L_x_142:
[----:B-1----:R1:W2:Y:S02]  /*7f60*/  SYNCS.PHASECHK.TRANS64.TRYWAIT P0, [R0+URZ], R3 ;  /* 0x00000003000075a7 */ /* 0x0022a400080011ff */
[----:B--2---:R-:W-:Y:S05]  /*7f70*/  @!P0 NANOSLEEP.SYNCS 0x989680 ;  /* 0x009896800000895d */ /* 0x004fea0003900000 */
[----:B------:R-:W2:Y:S02]  /*7f80*/  @!P0 SYNCS.PHASECHK.TRANS64 P0, [R0+URZ], R3 ;  /* 0x00000003000085a7 */ /* 0x000ea400080010ff */
[----:B--2---:R-:W-:Y:S05]  /*7f90*/  @!P0 BRA `(.L_x_142) ;  /* 0xfffffffc00f08947 */ /* 0x004fea000383ffff */
[----:B------:R-:W-:Y:S05]  /*7fa0*/  BRA `(.L_x_143) ;  /* 0xffffffa800b07947 */ /* 0x000fea000383ffff */
.L_x_49:
[----:B---3--:R-:W-:-:S07]  /*7fb0*/  MOV R0, UR5 ;  /* 0x0000000500007c02 */ /* 0x008fce0008000f00 */
.L_x_144:
[----:B-1----:R1:W2:Y:S02]  /*7fc0*/  SYNCS.PHASECHK.TRANS64.TRYWAIT P0, [R0+URZ], R3 ;  /* 0x00000003000075a7 */ /* 0x0022a400080011ff */
[----:B--2---:R-:W-:Y:S05]  /*7fd0*/  @!P0 NANOSLEEP.SYNCS 0x989680 ;  /* 0x009896800000895d */ /* 0x004fea0003900000 */
[----:B------:R-:W2:Y:S02]  /*7fe0*/  @!P0 SYNCS.PHASECHK.TRANS64 P0, [R0+URZ], R3 ;  /* 0x00000003000085a7 */ /* 0x000ea400080010ff */
[----:B--2---:R-:W-:Y:S05]  /*7ff0*/  @!P0 BRA `(.L_x_144) ;  /* 0xfffffffc00f08947 */ /* 0x004fea000383ffff */
[----:B------:R-:W-:Y:S05]  /*8000*/  BRA `(.L_x_145) ;  /* 0xffffffa800bc7947 */ /* 0x000fea000383ffff */
.L_x_50:
[----:B---3--:R-:W-:-:S07]  /*8010*/  MOV R0, UR5 ;  /* 0x0000000500007c02 */ /* 0x008fce0008000f00 */
.L_x_146:
[----:B-1----:R1:W2:Y:S02]  /*8020*/  SYNCS.PHASECHK.TRANS64.TRYWAIT P0, [R0+URZ], R3 ;  /* 0x00000003000075a7 */ /* 0x0022a400080011ff */
[----:B--2---:R-:W-:Y:S05]  /*8030*/  @!P0 NANOSLEEP.SYNCS 0x989680 ;  /* 0x009896800000895d */ /* 0x004fea0003900000 */
[----:B------:R-:W2:Y:S02]  /*8040*/  @!P0 SYNCS.PHASECHK.TRANS64 P0, [R0+URZ], R3 ;  /* 0x00000003000085a7 */ /* 0x000ea400080010ff */
[----:B--2---:R-:W-:Y:S05]  /*8050*/  @!P0 BRA `(.L_x_146) ;  /* 0xfffffffc00f08947 */ /* 0x004fea000383ffff */
[----:B------:R-:W-:Y:S05]  /*8060*/  BRA `(.L_x_147) ;  /* 0xffffffa800c87947 */ /* 0x000fea000383ffff */
.L_x_51:
[----:B---3--:R-:W-:-:S07]  /*8070*/  MOV R0, UR5 ;  /* 0x0000000500007c02 */ /* 0x008fce0008000f00 */
.L_x_148:
[----:B-1----:R1:W2:Y:S02]  /*8080*/  SYNCS.PHASECHK.TRANS64.TRYWAIT P0, [R0+URZ], R3 ;  /* 0x00000003000075a7 */ /* 0x0022a400080011ff */
[----:B--2---:R-:W-:Y:S05]  /*8090*/  @!P0 NANOSLEEP.SYNCS 0x989680 ;  /* 0x009896800000895d */ /* 0x004fea0003900000 */
[----:B------:R-:W2:Y:S02]  /*80a0*/  @!P0 SYNCS.PHASECHK.TRANS64 P0, [R0+URZ], R3 ;  /* 0x00000003000085a7 */ /* 0x000ea400080010ff */
[----:B--2---:R-:W-:Y:S05]  /*80b0*/  @!P0 BRA `(.L_x_148) ;  /* 0xfffffffc00f08947 */ /* 0x004fea000383ffff */
[----:B------:R-:W-:Y:S05]  /*80c0*/  BRA `(.L_x_149) ;  /* 0xffffffa800d47947 */ /* 0x000fea000383ffff */
.L_x_52:
[----:B---3--:R-:W-:-:S07]  /*80d0*/  MOV R0, UR5 ;  /* 0x0000000500007c02 */ /* 0x008fce0008000f00 */
.L_x_150:
[----:B-1----:R1:W2:Y:S02]  /*80e0*/  SYNCS.PHASECHK.TRANS64.TRYWAIT P0, [R0+URZ], R3 ;  /* 0x00000003000075a7 */ /* 0x0022a400080011ff */
[----:B--2---:R-:W-:Y:S05]  /*80f0*/  @!P0 NANOSLEEP.SYNCS 0x989680 ;  /* 0x009896800000895d */ /* 0x004fea0003900000 */
[----:B------:R-:W2:Y:S02]  /*8100*/  @!P0 SYNCS.PHASECHK.TRANS64 P0, [R0+URZ], R3 ;  /* 0x00000003000085a7 */ /* 0x000ea400080010ff */
[----:B--2---:R-:W-:Y:S05]  /*8110*/  @!P0 BRA `(.L_x_150) ;  /* 0xfffffffc00f08947 */ /* 0x004fea000383ffff */
[----:B------:R-:W-:Y:S05]  /*8120*/  BRA `(.L_x_151) ;  /* 0xffffffa800e07947 */ /* 0x000fea000383ffff */
.L_x_53:
[----:B---3--:R-:W-:-:S07]  /*8130*/  MOV R0, UR5 ;  /* 0x0000000500007c02 */ /* 0x008fce0008000f00 */
.L_x_152:
[----:B-1----:R1:W2:Y:S02]  /*8140*/  SYNCS.PHASECHK.TRANS64.TRYWAIT P0, [R0+URZ], R3 ;  /* 0x00000003000075a7 */ /* 0x0022a400080011ff */
[----:B--2---:R-:W-:Y:S05]  /*8150*/  @!P0 NANOSLEEP.SYNCS 0x989680 ;  /* 0x009896800000895d */ /* 0x004fea0003900000 */
[----:B------:R-:W2:Y:S02]  /*8160*/  @!P0 SYNCS.PHASECHK.TRANS64 P0, [R0+URZ], R3 ;  /* 0x00000003000085a7 */ /* 0x000ea400080010ff */
[----:B--2---:R-:W-:Y:S05]  /*8170*/  @!P0 BRA `(.L_x_152) ;  /* 0xfffffffc00f08947 */ /* 0x004fea000383ffff */
[----:B------:R-:W-:Y:S05]  /*8180*/  BRA `(.L_x_153) ;  /* 0xffffffa800ec7947 */ /* 0x000fea000383ffff */
.L_x_54:
[----:B---3--:R-:W-:-:S07]  /*8190*/  MOV R0, UR5 ;  /* 0x0000000500007c02 */ /* 0x008fce0008000f00 */
.L_x_154:
[----:B-1----:R1:W2:Y:S02]  /*81a0*/  SYNCS.PHASECHK.TRANS64.TRYWAIT P0, [R0+URZ], R3 ;  /* 0x00000003000075a7 */ /* 0x0022a400080011ff */
[----:B--2---:R-:W-:Y:S05]  /*81b0*/  @!P0 NANOSLEEP.SYNCS 0x989680 ;  /* 0x009896800000895d */ /* 0x004fea0003900000 */
[----:B------:R-:W2:Y:S02]  /*81c0*/  @!P0 SYNCS.PHASECHK.TRANS64 P0, [R0+URZ], R3 ;  /* 0x00000003000085a7 */ /* 0x000ea400080010ff */
[----:B--2---:R-:W-:Y:S05]  /*81d0*/  @!P0 BRA `(.L_x_154) ;  /* 0xfffffffc00f08947 */ /* 0x004fea000383ffff */
[----:B------:R-:W-:Y:S05]  /*81e0*/  BRA `(.L_x_155) ;  /* 0xffffffa800f87947 */ /* 0x000fea000383ffff */
.L_x_55:
[----:B---3--:R-:W-:-:S07]  /*81f0*/  MOV R0, UR5 ;  /* 0x0000000500007c02 */ /* 0x008fce0008000f00 */
.L_x_156:
[----:B-1----:R1:W2:Y:S02]  /*8200*/  SYNCS.PHASECHK.TRANS64.TRYWAIT P0, [R0+URZ], R3 ;  /* 0x00000003000075a7 */ /* 0x0022a400080011ff */
[----:B--2---:R-:W-:Y:S05]  /*8210*/  @!P0 NANOSLEEP.SYNCS 0x989680 ;  /* 0x009896800000895d */ /* 0x004fea0003900000 */
[----:B------:R-:W2:Y:S02]  /*8220*/  @!P0 SYNCS.PHASECHK.TRANS64 P0, [R0+URZ], R3 ;  /* 0x00000003000085a7 */ /* 0x000ea400080010ff */
[----:B--2---:R-:W-:Y:S05]  /*8230*/  @!P0 BRA `(.L_x_156) ;  /* 0xfffffffc00f08947 */ /* 0x004fea000383ffff */
[----:B------:R-:W-:Y:S05]  /*8240*/  BRA `(.L_x_157) ;  /* 0xffffffac00047947 */ /* 0x000fea000383ffff */
.L_x_56:
[----:B---3--:R-:W-:-:S07]  /*8250*/  MOV R0, UR5 ;  /* 0x0000000500007c02 */ /* 0x008fce0008000f00 */
.L_x_158:
[----:B-1----:R1:W2:Y:S02]  /*8260*/  SYNCS.PHASECHK.TRANS64.TRYWAIT P0, [R0+URZ], R3 ;  /* 0x00000003000075a7 */ /* 0x0022a400080011ff */
[----:B--2---:R-:W-:Y:S05]  /*8270*/  @!P0 NANOSLEEP.SYNCS 0x989680 ;  /* 0x009896800000895d */ /* 0x004fea0003900000 */
[----:B------:R-:W2:Y:S02]  /*8280*/  @!P0 SYNCS.PHASECHK.TRANS64 P0, [R0+URZ], R3 ;  /* 0x00000003000085a7 */ /* 0x000ea400080010ff */
[----:B--2---:R-:W-:Y:S05]  /*8290*/  @!P0 BRA `(.L_x_158) ;  /* 0xfffffffc00f08947 */ /* 0x004fea000383ffff */
[----:B------:R-:W-:Y:S05]  /*82a0*/  BRA `(.L_x_159) ;  /* 0xffffffac00107947 */ /* 0x000fea000383ffff */
.L_x_57:
[----:B---3--:R-:W-:-:S07]  /*82b0*/  MOV R0, UR5 ;  /* 0x0000000500007c02 */ /* 0x008fce0008000f00 */
.L_x_160:
[----:B-1----:R1:W2:Y:S02]  /*82c0*/  SYNCS.PHASECHK.TRANS64.TRYWAIT P0, [R0+URZ], R3 ;  /* 0x00000003000075a7 */ /* 0x0022a400080011ff */
[----:B--2---:R-:W-:Y:S05]  /*82d0*/  @!P0 NANOSLEEP.SYNCS 0x989680 ;  /* 0x009896800000895d */ /* 0x004fea0003900000 */
[----:B------:R-:W2:Y:S02]  /*82e0*/  @!P0 SYNCS.PHASECHK.TRANS64 P0, [R0+URZ], R3 ;  /* 0x00000003000085a7 */ /* 0x000ea400080010ff */
[----:B--2---:R-:W-:Y:S05]  /*82f0*/  @!P0 BRA `(.L_x_160) ;  /* 0xfffffffc00f08947 */ /* 0x004fea000383ffff */
[----:B------:R-:W-:Y:S05]  /*8300*/  BRA `(.L_x_161) ;  /* 0xffffffac001c7947 */ /* 0x000fea000383ffff */
.L_x_58:
[----:B---3--:R-:W-:-:S07]  /*8310*/  MOV R0, UR5 ;  /* 0x0000000500007c02 */ /* 0x008fce0008000f00 */
.L_x_162:
[----:B-1----:R1:W2:Y:S02]  /*8320*/  SYNCS.PHASECHK.TRANS64.TRYWAIT P0, [R0+URZ], R3 ;  /* 0x00000003000075a7 */ /* 0x0022a400080011ff */
[----:B--2---:R-:W-:Y:S05]  /*8330*/  @!P0 NANOSLEEP.SYNCS 0x989680 ;  /* 0x009896800000895d */ /* 0x004fea0003900000 */
[----:B------:R-:W2:Y:S02]  /*8340*/  @!P0 SYNCS.PHASECHK.TRANS64 P0, [R0+URZ], R3 ;  /* 0x00000003000085a7 */ /* 0x000ea400080010ff */
[----:B--2---:R-:W-:Y:S05]  /*8350*/  @!P0 BRA `(.L_x_162) ;  /* 0xfffffffc00f08947 */ /* 0x004fea000383ffff */
[----:B------:R-:W-:Y:S05]  /*8360*/  BRA `(.L_x_163) ;  /* 0xffffffac00287947 */ /* 0x000fea000383ffff */
.L_x_59:
[----:B---3--:R-:W-:-:S07]  /*8370*/  MOV R0, UR5 ;  /* 0x0000000500007c02 */ /* 0x008fce0008000f00 */
.L_x_164:
[----:B-1----:R1:W2:Y:S02]  /*8380*/  SYNCS.PHASECHK.TRANS64.TRYWAIT P0, [R0+URZ], R3 ;  /* 0x00000003000075a7 */ /* 0x0022a400080011ff */
[----:B--2---:R-:W-:Y:S05]  /*8390*/  @!P0 NANOSLEEP.SYNCS 0x989680 ;  /* 0x009896800000895d */ /* 0x004fea0003900000 */
[----:B------:R-:W2:Y:S02]  /*83a0*/  @!P0 SYNCS.PHASECHK.TRANS64 P0, [R0+URZ], R3 ;  /* 0x00000003000085a7 */ /* 0x000ea400080010ff */
[----:B--2---:R-:W-:Y:S05]  /*83b0*/  @!P0 BRA `(.L_x_164) ;  /* 0xfffffffc00f08947 */ /* 0x004fea000383ffff */
[----:B------:R-:W-:Y:S05]  /*83c0*/  BRA `(.L_x_165) ;  /* 0xffffffac00347947 */ /* 0x000fea000383ffff */
.L_x_60:
[----:B---3--:R-:W-:-:S07]  /*83d0*/  MOV R0, UR5 ;  /* 0x0000000500007c02 */ /* 0x008fce0008000f00 */
.L_x_166:
[----:B-1----:R1:W2:Y:S02]  /*83e0*/  SYNCS.PHASECHK.TRANS64.TRYWAIT P0, [R0+URZ], R3 ;  /* 0x00000003000075a7 */ /* 0x0022a400080011ff */
[----:B--2---:R-:W-:Y:S05]  /*83f0*/  @!P0 NANOSLEEP.SYNCS 0x989680 ;  /* 0x009896800000895d */ /* 0x004fea0003900000 */
[----:B------:R-:W2:Y:S02]  /*8400*/  @!P0 SYNCS.PHASECHK.TRANS64 P0, [R0+URZ], R3 ;  /* 0x00000003000085a7 */ /* 0x000ea400080010ff */
[----:B--2---:R-:W-:Y:S05]  /*8410*/  @!P0 BRA `(.L_x_166) ;  /* 0xfffffffc00f08947 */ /* 0x004fea000383ffff */
[----:B------:R-:W-:Y:S05]  /*8420*/  BRA `(.L_x_167) ;  /* 0xffffffac00407947 */ /* 0x000fea000383ffff */
.L_x_61:
[----:B---3--:R-:W-:-:S07]  /*8430*/  MOV R0, UR5 ;  /* 0x0000000500007c02 */ /* 0x008fce0008000f00 */
.L_x_168:
[----:B-1----:R1:W2:Y:S02]  /*8440*/  SYNCS.PHASECHK.TRANS64.TRYWAIT P0, [R0+URZ], R3 ;  /* 0x00000003000075a7 */ /* 0x0022a400080011ff */
[----:B--2---:R-:W-:Y:S05]  /*8450*/  @!P0 NANOSLEEP.SYNCS 0x989680 ;  /* 0x009896800000895d */ /* 0x004fea0003900000 */
[----:B------:R-:W2:Y:S02]  /*8460*/  @!P0 SYNCS.PHASECHK.TRANS64 P0, [R0+URZ], R3 ;  /* 0x00000003000085a7 */ /* 0x000ea400080010ff */
[----:B--2---:R-:W-:Y:S05]  /*8470*/  @!P0 BRA `(.L_x_168) ;  /* 0xfffffffc00f08947 */ /* 0x004fea000383ffff */
[----:B------:R-:W-:Y:S05]  /*8480*/  BRA `(.L_x_169) ;  /* 0xffffffac004c7947 */ /* 0x000fea000383ffff */
.L_x_62:
[----:B---3--:R-:W-:-:S07]  /*8490*/  MOV R0, UR5 ;  /* 0x0000000500007c02 */ /* 0x008fce0008000f00 */
.L_x_170:
[----:B-1----:R1:W2:Y:S02]  /*84a0*/  SYNCS.PHASECHK.TRANS64.TRYWAIT P0, [R0+URZ], R3 ;  /* 0x00000003000075a7 */ /* 0x0022a400080011ff */
[----:B--2---:R-:W-:Y:S05]  /*84b0*/  @!P0 NANOSLEEP.SYNCS 0x989680 ;  /* 0x009896800000895d */ /* 0x004fea0003900000 */
[----:B------:R-:W2:Y:S02]  /*84c0*/  @!P0 SYNCS.PHASECHK.TRANS64 P0, [R0+URZ], R3 ;  /* 0x00000003000085a7 */ /* 0x000ea400080010ff */
[----:B--2---:R-:W-:Y:S05]  /*84d0*/  @!P0 BRA `(.L_x_170) ;  /* 0xfffffffc00f08947 */ /* 0x004fea000383ffff */
[----:B------:R-:W-:Y:S05]  /*84e0*/  BRA `(.L_x_171) ;  /* 0xffffffac00587947 */ /* 0x000fea000383ffff */
.L_x_65:
[----:B-1----:R1:W2:Y:S02]  /*84f0*/  SYNCS.PHASECHK.TRANS64.TRYWAIT P0, [R0+URZ+0x1c0], R5 ;  /* 0x0001c005000075a7 */ /* 0x0022a400080011ff */
[----:B--2---:R-:W-:Y:S05]  /*8500*/  @!P0 NANOSLEEP.SYNCS 0x989680 ;  /* 0x009896800000895d */ /* 0x004fea0003900000 */
[----:B------:R-:W2:Y:S02]  /*8510*/  @!P0 SYNCS.PHASECHK.TRANS64 P0, [R0+URZ+0x1c0], R5 ;  /* 0x0001c005000085a7 */ /* 0x000ea400080010ff */
[----:B--2---:R-:W-:Y:S05]  /*8520*/  @!P0 BRA `(.L_x_65) ;  /* 0xfffffffc00f08947 */ /* 0x004fea000383ffff */
[----:B------:R-:W-:Y:S05]  /*8530*/  BRA `(.L_x_172) ;  /* 0xffffffac00b87947 */ /* 0x000fea000383ffff */
.L_x_66:
[----:B------:R-:W-:-:S07]  /*8540*/  MOV R0, UR5 ;  /* 0x0000000500007c02 */ /* 0x000fce0008000f00 */
.L_x_173:
[----:B-1----:R1:W2:Y:S02]  /*8550*/  SYNCS.PHASECHK.TRANS64.TRYWAIT P0, [R0+URZ+0x170], R7 ;  /* 0x00017007000075a7 */ /* 0x0022a400080011ff */
[----:B--2---:R-:W-:Y:S05]  /*8560*/  @!P0 NANOSLEEP.SYNCS 0x989680 ;  /* 0x009896800000895d */ /* 0x004fea0003900000 */
[----:B------:R-:W2:Y:S02]  /*8570*/  @!P0 SYNCS.PHASECHK.TRANS64 P0, [R0+URZ+0x170], R7 ;  /* 0x00017007000085a7 */ /* 0x000ea400080010ff */
[----:B--2---:R-:W-:Y:S05]  /*8580*/  @!P0 BRA `(.L_x_173) ;  /* 0xfffffffc00f08947 */ /* 0x004fea000383ffff */
[----:B------:R-:W-:Y:S05]  /*8590*/  BRA `(.L_x_174) ;  /* 0xffffffac00c87947 */ /* 0x000fea000383ffff */
.L_x_67:
[----:B-1----:R1:W2:Y:S02]  /*85a0*/  SYNCS.PHASECHK.TRANS64.TRYWAIT P1, [R0+URZ+0x160], R5 ;  /* 0x00016005000075a7 */ /* 0x0022a400080211ff */
[----:B--2---:R-:W-:Y:S05]  /*85b0*/  @!P1 NANOSLEEP.SYNCS 0x989680 ;  /* 0x009896800000995d */ /* 0x004fea0003900000 */
[----:B------:R-:W2:Y:S02]  /*85c0*/  @!P1 SYNCS.PHASECHK.TRANS64 P1, [R0+URZ+0x160], R5 ;  /* 0x00016005000095a7 */ /* 0x000ea400080210ff */
[----:B--2---:R-:W-:Y:S05]  /*85d0*/  @!P1 BRA `(.L_x_67) ;  /* 0xfffffffc00f09947 */ /* 0x004fea000383ffff */
[----:B------:R-:W-:Y:S05]  /*85e0*/  BRA `(.L_x_175) ;  /* 0xffffffac00f87947 */ /* 0x000fea000383ffff */
.L_x_70:
[----:B------:R-:W-:-:S07]  /*85f0*/  MOV R0, UR5 ;  /* 0x0000000500007c02 */ /* 0x000fce0008000f00 */
.L_x_176:
[----:B-1----:R1:W2:Y:S02]  /*8600*/  SYNCS.PHASECHK.TRANS64.TRYWAIT P0, [R0+URZ+0x170], R3 ;  /* 0x00017003000075a7 */ /* 0x0022a400080011ff */
[----:B--2---:R-:W-:Y:S05]  /*8610*/  @!P0 NANOSLEEP.SYNCS 0x989680 ;  /* 0x009896800000895d */ /* 0x004fea0003900000 */
[----:B------:R-:W2:Y:S02]  /*8620*/  @!P0 SYNCS.PHASECHK.TRANS64 P0, [R0+URZ+0x170], R3 ;  /* 0x00017003000085a7 */ /* 0x000ea400080010ff */
[----:B--2---:R-:W-:Y:S05]  /*8630*/  @!P0 BRA `(.L_x_176) ;  /* 0xfffffffc00f08947 */ /* 0x004fea000383ffff */
[----:B------:R-:W-:Y:S05]  /*8640*/  BRA `(.L_x_69) ;  /* 0xffffffb0004c7947 */ /* 0x000fea000383ffff */
.L_x_79:
[----:B-1----:R-:W-:-:S04]  /*8650*/  MOV R4, UR6 ;  /* 0x0000000600047c02 */ /* 0x002fc80008000f00 */
[----:B------:R1:W2:Y:S03]  /*8660*/  SYNCS.PHASECHK.TRANS64.TRYWAIT P0, [R4+URZ+0x8], R5 ;  /* 0x00000805040075a7 */ /* 0x0002a600080011ff */
[----:B--2---:R-:W-:Y:S05]  /*8670*/  @!P0 NANOSLEEP.SYNCS 0x989680 ;  /* 0x009896800000895d */ /* 0x004fea0003900000 */
[----:B------:R-:W2:Y:S02]  /*8680*/  @!P0 SYNCS.PHASECHK.TRANS64 P0, [R4+URZ+0x8], R5 ;  /* 0x00000805040085a7 */ /* 0x000ea400080010ff */
[----:B--2---:R-:W-:Y:S05]  /*8690*/  @!P0 BRA `(.L_x_79) ;  /* 0xfffffffc00ec8947 */ /* 0x004fea000383ffff */
[----:B------:R-:W-:Y:S05]  /*86a0*/  BRA `(.L_x_78) ;  /* 0xffffffb400007947 */ /* 0x000fea000383ffff */
.L_x_81:
[----:B------:R-:W-:Y:S01]  /*86b0*/  BSSY B0, `(.L_x_177) ;  /* 0x0000006000007945 */ /* 0x000fe20003800000 */
[----:B------:R-:W-:-:S07]  /*86c0*/  MOV R15, 0xffffffff ;  /* 0xffffffff000f7802 */ /* 0x000fce0000000f00 */
[----:B-1---5:R-:W-:Y:S05]  /*86d0*/  WARPSYNC.COLLECTIVE R15, `(.L_x_178) ;  /* 0x000000000f0c7348 */ /* 0x022fea0003c00000 */
[----:B------:R-:W-:Y:S02]  /*86e0*/  ELECT P6, UR79, PT ;  /* 0x00000000004f782f */ /* 0x000fe400038c0000 */
[----:B------:R-:W-:Y:S01]  /*86f0*/  MOV R14, UR79 ;  /* 0x0000004f000e7c02 */ /* 0x000fe20008000f00 */
[----:B-1---5:R-:W-:Y:S10]  /*8700*/  ENDCOLLECTIVE ;  /* 0x000000000000791b */ /* 0x022ff40003800000 */
.L_x_178:
[----:B------:R-:W-:Y:S05]  /*8710*/  BSYNC B0 ;  /* 0x0000000000007941 */ /* 0x000fea0003800000 */
.L_x_177:
[----:B------:R-:W-:Y:S05]  /*8720*/  BRA `(.L_x_179) ;  /* 0xffffffb400307947 */ /* 0x000fea000383ffff */
.L_x_83:
[----:B-1----:R-:W-:-:S04]  /*8730*/  MOV R2, UR6 ;  /* 0x0000000600027c02 */ /* 0x002fc80008000f00 */
[----:B------:R1:W2:Y:S03]  /*8740*/  SYNCS.PHASECHK.TRANS64.TRYWAIT P0, [R2+URZ+0x8], R3 ;  /* 0x00000803020075a7 */ /* 0x0002a600080011ff */
[----:B--2---:R-:W-:Y:S05]  /*8750*/  @!P0 NANOSLEEP.SYNCS 0x989680 ;  /* 0x009896800000895d */ /* 0x004fea0003900000 */
[----:B------:R-:W2:Y:S02]  /*8760*/  @!P0 SYNCS.PHASECHK.TRANS64 P0, [R2+URZ+0x8], R3 ;  /* 0x00000803020085a7 */ /* 0x000ea400080010ff */
[----:B--2---:R-:W-:Y:S05]  /*8770*/  @!P0 BRA `(.L_x_83) ;  /* 0xfffffffc00ec8947 */ /* 0x004fea000383ffff */
[----:B------:R-:W-:Y:S05]  /*8780*/  BRA `(.L_x_82) ;  /* 0xffffffb400347947 */ /* 0x000fea000383ffff */
.L_x_84:
[----:B-1----:R1:W2:Y:S02]  /*8790*/  SYNCS.PHASECHK.TRANS64.TRYWAIT P0, [R0+URZ+0x160], R5 ;  /* 0x00016005000075a7 */ /* 0x0022a400080011ff */
[----:B--2---:R-:W-:Y:S05]  /*87a0*/  @!P0 NANOSLEEP.SYNCS 0x989680 ;  /* 0x009896800000895d */ /* 0x004fea0003900000 */
[----:B------:R-:W2:Y:S02]  /*87b0*/  @!P0 SYNCS.PHASECHK.TRANS64 P0, [R0+URZ+0x160], R5 ;  /* 0x00016005000085a7 */ /* 0x000ea400080010ff */
[----:B--2---:R-:W-:Y:S05]  /*87c0*/  @!P0 BRA `(.L_x_84) ;  /* 0xfffffffc00f08947 */ /* 0x004fea000383ffff */
[----:B------:R-:W-:Y:S05]  /*87d0*/  BRA `(.L_x_180) ;  /* 0xffffffb800107947 */ /* 0x000fea000383ffff */
.L_x_86:
[----:B------:R-:W-:-:S07]  /*87e0*/  MOV R0, UR10 ;  /* 0x0000000a00007c02 */ /* 0x000fce0008000f00 */
.L_x_181:
[----:B-1----:R1:W2:Y:S02]  /*87f0*/  SYNCS.PHASECHK.TRANS64.TRYWAIT P0, [R0+URZ+0x1a0], R5 ;  /* 0x0001a005000075a7 */ /* 0x0022a400080011ff */
[----:B--2---:R-:W-:Y:S05]  /*8800*/  @!P0 NANOSLEEP.SYNCS 0x989680 ;  /* 0x009896800000895d */ /* 0x004fea0003900000 */
[----:B------:R-:W2:Y:S02]  /*8810*/  @!P0 SYNCS.PHASECHK.TRANS64 P0, [R0+URZ+0x1a0], R5 ;  /* 0x0001a005000085a7 */ /* 0x000ea400080010ff */
[----:B--2---:R-:W-:Y:S05]  /*8820*/  @!P0 BRA `(.L_x_181) ;  /* 0xfffffffc00f08947 */ /* 0x004fea000383ffff */
[----:B------:R-:W-:Y:S05]  /*8830*/  BRA `(.L_x_182) ;  /* 0xffffffb8005c7947 */ /* 0x000fea000383ffff */
.L_x_89:
[----:B------:R-:W-:Y:S07]  /*8840*/  MOV R0, UR9 ;  /* 0x0000000900007c02 */ /* 0x000fee0008000f00 */
.L_x_183:
[----:B-1----:R1:W2:Y:S02]  /*8850*/  SYNCS.PHASECHK.TRANS64.TRYWAIT P0, [R0+URZ], R5 ;  /* 0x00000005000075a7 */ /* 0x0022a400080011ff */
[----:B--2---:R-:W-:Y:S05]  /*8860*/  @!P0 NANOSLEEP.SYNCS 0x989680 ;  /* 0x009896800000895d */ /* 0x004fea0003900000 */
[----:B------:R-:W2:Y:S02]  /*8870*/  @!P0 SYNCS.PHASECHK.TRANS64 P0, [R0+URZ], R5 ;  /* 0x00000005000085a7 */ /* 0x000ea400080010ff */
[----:B--2---:R-:W-:Y:S05]  /*8880*/  @!P0 BRA `(.L_x_183) ;  /* 0xfffffffc00f08947 */ /* 0x004fea000383ffff */
[----:B------:R-:W-:Y:S05]  /*8890*/  BRA `(.L_x_88) ;  /* 0xffffffb800707947 */ /* 0x000fea000383ffff */
.L_x_93:
[----:B-1----:R-:W-:-:S07]  /*88a0*/  MOV R0, UR7 ;  /* 0x0000000700007c02 */ /* 0x002fce0008000f00 */
.L_x_184:
[----:B-1----:R1:W2:Y:S02]  /*88b0*/  SYNCS.PHASECHK.TRANS64.TRYWAIT P0, [R0+URZ], R3 ;  /* 0x00000003000075a7 */ /* 0x0022a400080011ff */
[----:B--2---:R-:W-:Y:S05]  /*88c0*/  @!P0 NANOSLEEP.SYNCS 0x989680 ;  /* 0x009896800000895d */ /* 0x004fea0003900000 */
[----:B------:R-:W2:Y:S02]  /*88d0*/  @!P0 SYNCS.PHASECHK.TRANS64 P0, [R0+URZ], R3 ;  /* 0x00000003000085a7 */ /* 0x000ea400080010ff */
[----:B--2---:R-:W-:Y:S05]  /*88e0*/  @!P0 BRA `(.L_x_184) ;  /* 0xfffffffc00f08947 */ /* 0x004fea000383ffff */
[----:B------:R-:W-:Y:S05]  /*88f0*/  BRA `(.L_x_185) ;  /* 0xffffffbc003c7947 */ /* 0x000fea000383ffff */
.L_x_94:
[----:B------:R-:W-:-:S07]  /*8900*/  MOV R0, UR7 ;  /* 0x0000000700007c02 */ /* 0x000fce0008000f00 */
.L_x_186:
[----:B-1----:R1:W2:Y:S02]  /*8910*/  SYNCS.PHASECHK.TRANS64.TRYWAIT P0, [R0+URZ], R3 ;  /* 0x00000003000075a7 */ /* 0x0022a400080011ff */
[----:B--2---:R-:W-:Y:S05]  /*8920*/  @!P0 NANOSLEEP.SYNCS 0x989680 ;  /* 0x009896800000895d */ /* 0x004fea0003900000 */
[----:B------:R-:W2:Y:S02]  /*8930*/  @!P0 SYNCS.PHASECHK.TRANS64 P0, [R0+URZ], R3 ;  /* 0x00000003000085a7 */ /* 0x000ea400080010ff */
[----:B--2---:R-:W-:Y:S05]  /*8940*/  @!P0 BRA `(.L_x_186) ;  /* 0xfffffffc00f08947 */ /* 0x004fea000383ffff */
[----:B------:R-:W-:Y:S05]  /*8950*/  BRA `(.L_x_187) ;  /* 0xffffffbc00487947 */ /* 0x000fea000383ffff */
.L_x_95:
[----:B------:R-:W-:-:S07]  /*8960*/  MOV R0, UR7 ;  /* 0x0000000700007c02 */ /* 0x000fce0008000f00 */
.L_x_188:
[----:B-1----:R1:W2:Y:S02]  /*8970*/  SYNCS.PHASECHK.TRANS64.TRYWAIT P0, [R0+URZ], R3 ;  /* 0x00000003000075a7 */ /* 0x0022a400080011ff */
[----:B--2---:R-:W-:Y:S05]  /*8980*/  @!P0 NANOSLEEP.SYNCS 0x989680 ;  /* 0x009896800000895d */ /* 0x004fea0003900000 */
[----:B------:R-:W2:Y:S02]  /*8990*/  @!P0 SYNCS.PHASECHK.TRANS64 P0, [R0+URZ], R3 ;  /* 0x00000003000085a7 */ /* 0x000ea400080010ff */
[----:B--2---:R-:W-:Y:S05]  /*89a0*/  @!P0 BRA `(.L_x_188) ;  /* 0xfffffffc00f08947 */ /* 0x004fea000383ffff */
[----:B------:R-:W-:Y:S05]  /*89b0*/  BRA `(.L_x_189) ;  /* 0xffffffbc00547947 */ /* 0x000fea000383ffff */
.L_x_98:
[----:B------:R-:W-:-:S07]  /*89c0*/  MOV R0, UR8 ;  /* 0x0000000800007c02 */ /* 0x000fce0008000f00 */
.L_x_190:
[----:B-1----:R1:W2:Y:S02]  /*89d0*/  SYNCS.PHASECHK.TRANS64.TRYWAIT P1, [R0+URZ+0x1e0], R3 ;  /* 0x0001e003000075a7 */ /* 0x0022a400080211ff */
[----:B--2---:R-:W-:Y:S05]  /*89e0*/  @!P1 NANOSLEEP.SYNCS 0x989680 ;  /* 0x009896800000995d */ /* 0x004fea0003900000 */
[----:B------:R-:W2:Y:S02]  /*89f0*/  @!P1 SYNCS.PHASECHK.TRANS64 P1, [R0+URZ+0x1e0], R3 ;  /* 0x0001e003000095a7 */ /* 0x000ea400080210ff */
[----:B--2---:R-:W-:Y:S05]  /*8a00*/  @!P1 BRA `(.L_x_190) ;  /* 0xfffffffc00f09947 */ /* 0x004fea000383ffff */
[----:B------:R-:W-:Y:S05]  /*8a10*/  BRA `(.L_x_191) ;  /* 0xffffffbc00a07947 */ /* 0x000fea000383ffff */
.L_x_103:
[----:B--2---:R2:W4:Y:S02]  /*8a20*/  SYNCS.PHASECHK.TRANS64.TRYWAIT P0, [R0+URZ+0x160], R3 ;  /* 0x00016003000075a7 */ /* 0x00452400080011ff */
[----:B----4-:R-:W-:Y:S05]  /*8a30*/  @!P0 NANOSLEEP.SYNCS 0x989680 ;  /* 0x009896800000895d */ /* 0x010fea0003900000 */
[----:B------:R-:W4:Y:S02]  /*8a40*/  @!P0 SYNCS.PHASECHK.TRANS64 P0, [R0+URZ+0x160], R3 ;  /* 0x00016003000085a7 */ /* 0x000f2400080010ff */
[----:B----4-:R-:W-:Y:S05]  /*8a50*/  @!P0 BRA `(.L_x_103) ;  /* 0xfffffffc00f08947 */ /* 0x010fea000383ffff */
[----:B------:R-:W-:Y:S05]  /*8a60*/  BRA `(.L_x_192) ;  /* 0xffffffc000a47947 */ /* 0x000fea000383ffff */
.L_x_106:
[----:B------:R-:W-:Y:S07]  /*8a70*/  MOV R0, UR6 ;  /* 0x0000000600007c02 */ /* 0x000fee0008000f00 */
.L_x_193:
[----:B--2---:R2:W4:Y:S02]  /*8a80*/  SYNCS.PHASECHK.TRANS64.TRYWAIT P0, [R0+URZ+0x158], R3 ;  /* 0x00015803000075a7 */ /* 0x00452400080011ff */
[----:B----4-:R-:W-:Y:S05]  /*8a90*/  @!P0 NANOSLEEP.SYNCS 0x989680 ;  /* 0x009896800000895d */ /* 0x010fea0003900000 */
[----:B------:R-:W4:Y:S02]  /*8aa0*/  @!P0 SYNCS.PHASECHK.TRANS64 P0, [R0+URZ+0x158], R3 ;  /* 0x00015803000085a7 */ /* 0x000f2400080010ff */
[----:B----4-:R-:W-:Y:S05]  /*8ab0*/  @!P0 BRA `(.L_x_193) ;  /* 0xfffffffc00f08947 */ /* 0x010fea000383ffff */
[----:B------:R-:W-:Y:S05]  /*8ac0*/  BRA `(.L_x_105) ;  /* 0xffffffc400907947 */ /* 0x000fea000383ffff */
.L_x_109:
[----:B------:R-:W-:Y:S07]  /*8ad0*/  MOV R3, UR6 ;  /* 0x0000000600037c02 */ /* 0x000fee0008000f00 */
.L_x_194:
[----:B-1----:R1:W2:Y:S02]  /*8ae0*/  SYNCS.PHASECHK.TRANS64.TRYWAIT P2, [R3+URZ+0x148], R26 ;  /* 0x0001481a030075a7 */ /* 0x0022a400080411ff */
[----:B--2---:R-:W-:Y:S05]  /*8af0*/  @!P2 NANOSLEEP.SYNCS 0x989680 ;  /* 0x009896800000a95d */ /* 0x004fea0003900000 */
[----:B------:R-:W2:Y:S02]  /*8b00*/  @!P2 SYNCS.PHASECHK.TRANS64 P2, [R3+URZ+0x148], R26 ;  /* 0x0001481a0300a5a7 */ /* 0x000ea400080410ff */
[----:B--2---:R-:W-:Y:S05]  /*8b10*/  @!P2 BRA `(.L_x_194) ;  /* 0xfffffffc00f0a947 */ /* 0x004fea000383ffff */
[----:B------:R-:W-:Y:S05]  /*8b20*/  BRA `(.L_x_195) ;  /* 0xffffffc800247947 */ /* 0x000fea000383ffff */
.L_x_112:
[----:B--2---:R2:W3:Y:S02]  /*8b30*/  SYNCS.PHASECHK.TRANS64.TRYWAIT P0, [R0+URZ+0x160], R3 ;  /* 0x00016003000075a7 */ /* 0x0044e400080011ff */
[----:B---3--:R-:W-:Y:S05]  /*8b40*/  @!P0 NANOSLEEP.SYNCS 0x989680 ;  /* 0x009896800000895d */ /* 0x008fea0003900000 */
[----:B------:R-:W3:Y:S02]  /*8b50*/  @!P0 SYNCS.PHASECHK.TRANS64 P0, [R0+URZ+0x160], R3 ;  /* 0x00016003000085a7 */ /* 0x000ee400080010ff */
[----:B---3--:R-:W-:Y:S05]  /*8b60*/  @!P0 BRA `(.L_x_112) ;  /* 0xfffffffc00f08947 */ /* 0x008fea000383ffff */
[----:B------:R-:W-:Y:S05]  /*8b70*/  BRA `(.L_x_196) ;  /* 0xffffffcc00847947 */ /* 0x000fea000383ffff */
.L_x_123:
[----:B-1----:R-:W-:Y:S04]  /*8b80*/  MOV R0, UR43 ;  /* 0x0000002b00007c02 */ /* 0x002fe80008000f00 */
[----:B------:R1:W2:Y:S03]  /*8b90*/  SYNCS.PHASECHK.TRANS64.TRYWAIT P1, [R0+URZ+0x140], R3 ;  /* 0x00014003000075a7 */ /* 0x0002a600080211ff */
[----:B--2---:R-:W-:Y:S05]  /*8ba0*/  @!P1 NANOSLEEP.SYNCS 0x989680 ;  /* 0x009896800000995d */ /* 0x004fea0003900000 */
[----:B------:R-:W2:Y:S02]  /*8bb0*/  @!P1 SYNCS.PHASECHK.TRANS64 P1, [R0+URZ+0x140], R3 ;  /* 0x00014003000095a7 */ /* 0x000ea400080210ff */
[----:B--2---:R-:W-:Y:S05]  /*8bc0*/  @!P1 BRA `(.L_x_123) ;  /* 0xfffffffc00ec9947 */ /* 0x004fea000383ffff */
[----:B------:R-:W-:Y:S05]  /*8bd0*/  BRA `(.L_x_122) ;  /* 0xffffffd800807947 */ /* 0x000fea000383ffff */
.L_x_125:
[----:B------:R1:W1:Y:S02]  /*8be0*/  SYNCS.PHASECHK.TRANS64.TRYWAIT P1, [R187+URZ+0x180], R2 ;  /* 0x00018002bb0075a7 */ /* 0x00026400080211ff */
[----:B-1----:R-:W-:Y:S05]  /*8bf0*/  @!P1 NANOSLEEP.SYNCS 0x989680 ;  /* 0x009896800000995d */ /* 0x002fea0003900000 */
[----:B------:R-:W1:Y:S02]  /*8c00*/  @!P1 SYNCS.PHASECHK.TRANS64 P1, [R187+URZ+0x180], R2 ;  /* 0x00018002bb0095a7 */ /* 0x000e6400080210ff */
[----:B-1----:R-:W-:Y:S05]  /*8c10*/  @!P1 BRA `(.L_x_125) ;  /* 0xfffffffc00f09947 */ /* 0x002fea000383ffff */
[----:B------:R-:W-:Y:S05]  /*8c20*/  BRA `(.L_x_124) ;  /* 0xffffffd800c47947 */ /* 0x000fea000383ffff */
        .weak           $__internal_0_$__cuda_sm10x_tcgen05_guardrail_trap_col_being_dealloced_not_returned_by_alloc
        .type           $__internal_0_$__cuda_sm10x_tcgen05_guardrail_trap_col_being_dealloced_not_returned_by_alloc,@function
        .size           $__internal_0_$__cuda_sm10x_tcgen05_guardrail_trap_col_being_dealloced_not_returned_by_alloc,($__internal_1_$__cuda_sm10x_tcgen05_guardrail_trap_phase_invalid_during_alloc - $__internal_0_$__cuda_sm10x_tcgen05_guardrail_trap_col_being_dealloced_not_returned_by_alloc)
$__internal_0_$__cuda_sm10x_tcgen05_guardrail_trap_col_being_dealloced_not_returned_by_alloc:
[----:B------:R-:W-:Y:S05]  /*8c30*/  BPT.TRAP 0x1 ;  /* 0x000000040000795c */ /* 0x000fea0000300000 */
[----:B------:R-:W-:-:S04]  /*8c40*/  HFMA2 R3, -RZ, RZ, 0, 0 ;  /* 0x00000000ff037431 */ /* 0x000fc800000001ff */
[----:B------:R-:W-:Y:S05]  /*8c50*/  RET.REL.NODEC R2 `(_ZN7cutlass13device_kernelINS_4gemm6kernel13GemmUniversalIN4cute5tupleIJiiiiEEENS1_10collective13CollectiveMmaINS1_35MainloopSm100TmaUmmaWarpSpecializedILi20ELi2ELi4ENS5_IJNS4_1CILi2EEENSA_ILi1EEESC_EEEEENS5_IJNSA_ILi256EEENSA_ILi64EEESG_EEEaNS5_IJlSC_lEEEaSI_NS4_8TiledMMAINS4_8MMA_AtomIJNS4_21SM100_MMA_S8_2x1SM_SSIaaiLi256ELi64ELNS4_4UMMA5MajorE0ELSN_0ELNSM_8SaturateE0EEEEEENS4_6LayoutINS5_IJSC_SC_SC_EEENS5_IJNSA_ILi0EEEST_ST_EEEEENS5_IJNS4_10UnderscoreESW_SW_EEEEENS4_18SM100_TMA_2SM_LOADENS4_14ComposedLayoutINS4_7SwizzleILi2ELi4ELi3EEENS4_18smem_ptr_flag_bitsILi8EEENSR_INS5_IJNSA_ILi8EEESG_EEENS5_IJSG_SC_EEEEEEEvNS4_8identityESZ_S19_vS1A_EENS_8epilogue10collective18CollectiveEpilogueINS1C_23Sm100TmaWarpSpecializedILi1ELi1ELi64ELb0ELb0EEEJNS5_IJNSA_ILi128EEESG_SG_EEENS5_IJNSR_IS1H_SC_EENSR_ISG_SC_EEEEEaSI_aSI_NS1C_6fusion15FusionCallbacksIS1G_NS1M_17LinearCombinationIaiaiLNS_15FloatRoundStyleE2EEES1I_S1L_JEEENS4_5SM1004TMEM4LOAD26SM100_TMEM_LOAD_32dp32b64xENS4_13SM90_TMA_LOADES19_NS4_39AutoVectorizingCopyWithAssumedAlignmentILi128EEENS4_14SM90_TMA_STOREES19_S1Y_S1Y_EEEvvEEEEvNT_6ParamsE) ;  /* 0xffffff7002e87950 */ /* 0x000fea0003c3ffff */
        .weak           $__internal_1_$__cuda_sm10x_tcgen05_guardrail_trap_phase_invalid_during_alloc
        .type           $__internal_1_$__cuda_sm10x_tcgen05_guardrail_trap_phase_invalid_during_alloc,@function
        .size           $__internal_1_$__cuda_sm10x_tcgen05_guardrail_trap_phase_invalid_during_alloc,($__internal_2_$__cuda_sm10x_tcgen05_guardrail_trap_unallocated_columns_being_dealloced - $__internal_1_$__cuda_sm10x_tcgen05_guardrail_trap_phase_invalid_during_alloc)
$__internal_1_$__cuda_sm10x_tcgen05_guardrail_trap_phase_invalid_during_alloc:
[----:B------:R-:W-:Y:S05]  /*8c60*/  BPT.TRAP 0x1 ;  /* 0x000000040000795c */ /* 0x000fea0000300000 */
[----:B------:R-:W-:-:S04]  /*8c70*/  MOV R3, 0x0 ;  /* 0x0000000000037802 */ /* 0x000fc80000000f00 */
[----:B------:R-:W-:Y:S05]  /*8c80*/  RET.REL.NODEC R2 `(_ZN7cutlass13device_kernelINS_4gemm6kernel13GemmUniversalIN4cute5tupleIJiiiiEEENS1_10collective13CollectiveMmaINS1_35MainloopSm100TmaUmmaWarpSpecializedILi20ELi2ELi4ENS5_IJNS4_1CILi2EEENSA_ILi1EEESC_EEEEENS5_IJNSA_ILi256EEENSA_ILi64EEESG_EEEaNS5_IJlSC_lEEEaSI_NS4_8TiledMMAINS4_8MMA_AtomIJNS4_21SM100_MMA_S8_2x1SM_SSIaaiLi256ELi64ELNS4_4UMMA5MajorE0ELSN_0ELNSM_8SaturateE0EEEEEENS4_6LayoutINS5_IJSC_SC_SC_EEENS5_IJNSA_ILi0EEEST_ST_EEEEENS5_IJNS4_10UnderscoreESW_SW_EEEEENS4_18SM100_TMA_2SM_LOADENS4_14ComposedLayoutINS4_7SwizzleILi2ELi4ELi3EEENS4_18smem_ptr_flag_bitsILi8EEENSR_INS5_IJNSA_ILi8EEESG_EEENS5_IJSG_SC_EEEEEEEvNS4_8identityESZ_S19_vS1A_EENS_8epilogue10collective18CollectiveEpilogueINS1C_23Sm100TmaWarpSpecializedILi1ELi1ELi64ELb0ELb0EEEJNS5_IJNSA_ILi128EEESG_SG_EEENS5_IJNSR_IS1H_SC_EENSR_ISG_SC_EEEEEaSI_aSI_NS1C_6fusion15FusionCallbacksIS1G_NS1M_17LinearCombinationIaiaiLNS_15FloatRoundStyleE2EEES1I_S1L_JEEENS4_5SM1004TMEM4LOAD26SM100_TMEM_LOAD_32dp32b64xENS4_13SM90_TMA_LOADES19_NS4_39AutoVectorizingCopyWithAssumedAlignmentILi128EEENS4_14SM90_TMA_STOREES19_S1Y_S1Y_EEEvvEEEEvNT_6ParamsE) ;  /* 0xffffff7002dc7950 */ /* 0x000fea0003c3ffff */
        .weak           $__internal_2_$__cuda_sm10x_tcgen05_guardrail_trap_unallocated_columns_being_dealloced
        .type           $__internal_2_$__cuda_sm10x_tcgen05_guardrail_trap_unallocated_columns_being_dealloced,@function
        .size           $__internal_2_$__cuda_sm10x_tcgen05_guardrail_trap_unallocated_columns_being_dealloced,(.L_x_198 - $__internal_2_$__cuda_sm10x_tcgen05_guardrail_trap_unallocated_columns_being_dealloced)
$__internal_2_$__cuda_sm10x_tcgen05_guardrail_trap_unallocated_columns_being_dealloced:
[----:B------:R-:W-:Y:S05]  /*8c90*/  BPT.TRAP 0x1 ;  /* 0x000000040000795c */ /* 0x000fea0000300000 */
[----:B------:R-:W-:-:S04]  /*8ca0*/  HFMA2 R3, -RZ, RZ, 0, 0 ;  /* 0x00000000ff037431 */ /* 0x000fc800000001ff */
[----:B------:R-:W-:Y:S05]  /*8cb0*/  RET.REL.NODEC R2 `(_ZN7cutlass13device_kernelINS_4gemm6kernel13GemmUniversalIN4cute5tupleIJiiiiEEENS1_10collective13CollectiveMmaINS1_35MainloopSm100TmaUmmaWarpSpecializedILi20ELi2ELi4ENS5_IJNS4_1CILi2EEENSA_ILi1EEESC_EEEEENS5_IJNSA_ILi256EEENSA_ILi64EEESG_EEEaNS5_IJlSC_lEEEaSI_NS4_8TiledMMAINS4_8MMA_AtomIJNS4_21SM100_MMA_S8_2x1SM_SSIaaiLi256ELi64ELNS4_4UMMA5MajorE0ELSN_0ELNSM_8SaturateE0EEEEEENS4_6LayoutINS5_IJSC_SC_SC_EEENS5_IJNSA_ILi0EEEST_ST_EEEEENS5_IJNS4_10UnderscoreESW_SW_EEEEENS4_18SM100_TMA_2SM_LOADENS4_14ComposedLayoutINS4_7SwizzleILi2ELi4ELi3EEENS4_18smem_ptr_flag_bitsILi8EEENSR_INS5_IJNSA_ILi8EEESG_EEENS5_IJSG_SC_EEEEEEEvNS4_8identityESZ_S19_vS1A_EENS_8epilogue10collective18CollectiveEpilogueINS1C_23Sm100TmaWarpSpecializedILi1ELi1ELi64ELb0ELb0EEEJNS5_IJNSA_ILi128EEESG_SG_EEENS5_IJNSR_IS1H_SC_EENSR_ISG_SC_EEEEEaSI_aSI_NS1C_6fusion15FusionCallbacksIS1G_NS1M_17LinearCombinationIaiaiLNS_15FloatRoundStyleE2EEES1I_S1L_JEEENS4_5SM1004TMEM4LOAD26SM100_TMEM_LOAD_32dp32b64xENS4_13SM90_TMA_LOADES19_NS4_39AutoVectorizingCopyWithAssumedAlignmentILi128EEENS4_14SM90_TMA_STOREES19_S1Y_S1Y_EEEvvEEEEvNT_6ParamsE) ;  /* 0xffffff7002d07950 */ /* 0x000fea0003c3ffff */
.L_x_197:
[----:B------:R-:W-:-:S00]  /*8cc0*/  BRA `(.L_x_197) ;  /* 0xfffffffc00fc7947 */ /* 0x000fc0000383ffff */
[----:B------:R-:W-:-:S00]  /*8cd0*/  NOP ;  /* 0x0000000000007918 */ /* 0x000fc00000000000 */
        /* <DEDUP_REMOVED lines=10> */
.L_x_198:


//--------------------- .nv.global.init           --------------------------
	.section	.nv.global.init,"aw",@progbits
.nv.global.init:
	.type		$str$27,@object
	.size		$str$27,($str$28 - $str$27)
$str$27:
        /*0000*/ 	.byte	0x28, 0x61, 0x64, 0x64, 0x72, 0x65, 0x73, 0x73, 0x20, 0x26, 0x20, 0x6d, 0x61, 0x73, 0x6b, 0x29
        /*0010*/ 	.byte	0x20, 0x3d, 0x3d, 0x20, 0x30, 0x00
	.type		$str$28,@object
	.size		$str$28,($str$26 - $str$28)
$str$28:
        /*0016*/ 	.byte	0x2f, 0x74, 0x6d, 0x70, 0x2f, 0x63, 0x75, 0x74, 0x6c, 0x61, 0x73, 0x73, 0x5f, 0x73, 0x77, 0x65
        /*0026*/ 	.byte	0x65, 0x70, 0x5f, 0x73, 0x72, 0x63, 0x2f, 0x69, 0x6e, 0x63, 0x6c, 0x75, 0x64, 0x65, 0x2f, 0x63
        /*0036*/ 	.byte	0x75, 0x74, 0x65, 0x2f, 0x70, 0x6f, 0x69, 0x6e, 0x74, 0x65, 0x72, 0x5f, 0x66, 0x6c, 0x61, 0x67
        /*0046*/ 	.byte	0x67, 0x65, 0x64, 0x2e, 0x68, 0x70, 0x70, 0x00
	.type		$str$26,@object
	.size		$str$26,($str$25 - $str$26)
$str$26:
        /*004e*/ 	.byte	0x2f, 0x74, 0x6d, 0x70, 0x2f, 0x63, 0x75, 0x74, 0x6c, 0x61, 0x73, 0x73, 0x5f, 0x73, 0x77, 0x65
        /*005e*/ 	.byte	0x65, 0x70, 0x5f, 0x73, 0x72, 0x63, 0x2f, 0x69, 0x6e, 0x63, 0x6c, 0x75, 0x64, 0x65, 0x2f, 0x63
        /*006e*/ 	.byte	0x75, 0x74, 0x65, 0x2f, 0x61, 0x74, 0x6f, 0x6d, 0x2f, 0x63, 0x6f, 0x70, 0x79, 0x5f, 0x74, 0x72
        /*007e*/ 	.byte	0x61, 0x69, 0x74, 0x73, 0x5f, 0x73, 0x6d, 0x31, 0x30, 0x30, 0x2e, 0x68, 0x70, 0x70, 0x00
	.type		$str$25,@object
	.size		$str$25,(__unnamed_1 - $str$25)
$str$25:
        /*008d*/ 	.byte	0x28, 0x28, 0x75, 0x69, 0x6e, 0x74, 0x33, 0x32, 0x5f, 0x74, 0x28, 0x74, 0x68, 0x72, 0x65, 0x61
        /*009d*/ 	.byte	0x64, 0x49, 0x64, 0x78, 0x2e, 0x78, 0x29, 0x20, 0x2f, 0x20, 0x33, 0x32, 0x29, 0x20, 0x25, 0x20
        /*00ad*/ 	.byte	0x34, 0x29, 0x20, 0x3d, 0x3d, 0x20, 0x28, 0x28, 0x28, 0x74, 0x6d, 0x65, 0x6d, 0x5f, 0x61, 0x64
        /*00bd*/ 	.byte	0x64, 0x72, 0x20, 0x3e, 0x3e, 0x20, 0x31, 0x36, 0x29, 0x20, 0x2f, 0x20, 0x33, 0x32, 0x29, 0x20
        /*00cd*/ 	.byte	0x25, 0x20, 0x34, 0x29, 0x00
	.type		__unnamed_1,@object
	.size		__unnamed_1,(__unnamed_2 - __unnamed_1)
__unnamed_1:
        /*00d2*/ 	.byte	0x61, 0x75, 0x74, 0x6f, 0x20, 0x63, 0x75, 0x74, 0x65, 0x3a, 0x3a, 0x61, 0x73, 0x5f, 0x70, 0x6f
        /* <DEDUP_REMOVED lines=24> */
        /*0262*/ 	.byte	0x5d, 0x00
	.type		__unnamed_2,@object
	.size		__unnamed_2,(.L_2 - __unnamed_2)
__unnamed_2:
        /* <DEDUP_REMOVED lines=42> */
        /*0504*/ 	.byte	0x43, 0x3c, 0x30, 0x3e, 0x3e, 0x3e, 0x3e, 0x5d, 0x00
.L_2:


//--------------------- .nv.shared._ZN7cutlass13device_kernelINS_4gemm6kernel13GemmUniversalIN4cute5tupleIJiiiiEEENS1_10collective13CollectiveMmaINS1_35MainloopSm100TmaUmmaWarpSpecializedILi20ELi2ELi4ENS5_IJNS4_1CILi2EEENSA_ILi1EEESC_EEEEENS5_IJNSA_ILi256EEENSA_ILi64EEESG_EEEaNS5_IJlSC_lEEEaSI_NS4_8TiledMMAINS4_8MMA_AtomIJNS4_21SM100_MMA_S8_2x1SM_SSIaaiLi256ELi64ELNS4_4UMMA5MajorE0ELSN_0ELNSM_8SaturateE0EEEEEENS4_6LayoutINS5_IJSC_SC_SC_EEENS5_IJNSA_ILi0EEEST_ST_EEEEENS5_IJNS4_10UnderscoreESW_SW_EEEEENS4_18SM100_TMA_2SM_LOADENS4_14ComposedLayoutINS4_7SwizzleILi2ELi4ELi3EEENS4_18smem_ptr_flag_bitsILi8EEENSR_INS5_IJNSA_ILi8EEESG_EEENS5_IJSG_SC_EEEEEEEvNS4_8identityESZ_S19_vS1A_EENS_8epilogue10collective18CollectiveEpilogueINS1C_23Sm100TmaWarpSpecializedILi1ELi1ELi64ELb0ELb0EEEJNS5_IJNSA_ILi128EEESG_SG_EEENS5_IJNSR_IS1H_SC_EENSR_ISG_SC_EEEEEaSI_aSI_NS1C_6fusion15FusionCallbacksIS1G_NS1M_17LinearCombinationIaiaiLNS_15FloatRoundStyleE2EEES1I_S1L_JEEENS4_5SM1004TMEM4LOAD26SM100_TMEM_LOAD_32dp32b64xENS4_13SM90_TMA_LOADES19_NS4_39AutoVectorizingCopyWithAssumedAlignmentILi128EEENS4_14SM90_TMA_STOREES19_S1Y_S1Y_EEEvvEEEEvNT_6ParamsE --------------------------
	.section	.nv.shared._ZN7cutlass13device_kernelINS_4gemm6kernel13GemmUniversalIN4cute5tupleIJiiiiEEENS1_10collective13CollectiveMmaINS1_35MainloopSm100TmaUmmaWarpSpecializedILi20ELi2ELi4ENS5_IJNS4_1CILi2EEENSA_ILi1EEESC_EEEEENS5_IJNSA_ILi256EEENSA_ILi64EEESG_EEEaNS5_IJlSC_lEEEaSI_NS4_8TiledMMAINS4_8MMA_AtomIJNS4_21SM100_MMA_S8_2x1SM_SSIaaiLi256ELi64ELNS4_4UMMA5MajorE0ELSN_0ELNSM_8SaturateE0EEEEEENS4_6LayoutINS5_IJSC_SC_SC_EEENS5_IJNSA_ILi0EEEST_ST_EEEEENS5_IJNS4_10UnderscoreESW_SW_EEEEENS4_18SM100_TMA_2SM_LOADENS4_14ComposedLayoutINS4_7SwizzleILi2ELi4ELi3EEENS4_18smem_ptr_flag_bitsILi8EEENSR_INS5_IJNSA_ILi8EEESG_EEENS5_IJSG_SC_EEEEEEEvNS4_8identityESZ_S19_vS1A_EENS_8epilogue10collective18CollectiveEpilogueINS1C_23Sm100TmaWarpSpecializedILi1ELi1ELi64ELb0ELb0EEEJNS5_IJNSA_ILi128EEESG_SG_EEENS5_IJNSR_IS1H_SC_EENSR_ISG_SC_EEEEEaSI_aSI_NS1C_6fusion15FusionCallbacksIS1G_NS1M_17LinearCombinationIaiaiLNS_15FloatRoundStyleE2EEES1I_S1L_JEEENS4_5SM1004TMEM4LOAD26SM100_TMEM_LOAD_32dp32b64xENS4_13SM90_TMA_LOADES19_NS4_39AutoVectorizingCopyWithAssumedAlignmentILi128EEENS4_14SM90_TMA_STOREES19_S1Y_S1Y_EEEvvEEEEvNT_6ParamsE,"aw",@nobits
	.sectionflags	@""
	.align	16
	.zero		1024


//--------------------- .nv.shared.reserved.0     --------------------------
	.section	.nv.shared.reserved.0,"aw",@nobits
	.weak		__nv_reservedSMEM_offset_0_alias
	.size		__nv_reservedSMEM_offset_0_alias, 0, 64
	.other		__nv_reservedSMEM_offset_0_alias,@"STO_CUDA_RESERVED_SHARED STV_DEFAULT"
__nv_reservedSMEM_offset_0_alias:
	.zero		0
.nv.shared.reserved.0:
	.zero		64
	.weak		__nv_reservedSMEM_tcgen05_partition
	.type		__nv_reservedSMEM_tcgen05_partition,@object
	.size		__nv_reservedSMEM_tcgen05_partition,(.L_0 - __nv_reservedSMEM_tcgen05_partition)
__nv_reservedSMEM_tcgen05_partition:
	.zero		32
.L_0:


//--------------------- .nv.global                --------------------------
	.section	.nv.global,"aw",@nobits
.nv.global:
	.type		_ZN39_INTERNAL_826360a2_4_k_cu_8ddffdf8_98084cute1_E,@object
	.size		_ZN39_INTERNAL_826360a2_4_k_cu_8ddffdf8_98084cute1_E,(_ZN39_INTERNAL_826360a2_4_k_cu_8ddffdf8_98084cuda3std3__45__cpo6cbeginE - _ZN39_INTERNAL_826360a2_4_k_cu_8ddffdf8_98084cute1_E)
_ZN39_INTERNAL_826360a2_4_k_cu_8ddffdf8_98084cute1_E:
	.zero		1
	.type		_ZN39_INTERNAL_826360a2_4_k_cu_8ddffdf8_98084cuda3std3__45__cpo6cbeginE,@object
	.size		_ZN39_INTERNAL_826360a2_4_k_cu_8ddffdf8_98084cuda3std3__45__cpo6cbeginE,(_ZN39_INTERNAL_826360a2_4_k_cu_8ddffdf8_98084cuda3std3__48in_placeE - _ZN39_INTERNAL_826360a2_4_k_cu_8ddffdf8_98084cuda3std3__45__cpo6cbeginE)
_ZN39_INTERNAL_826360a2_4_k_cu_8ddffdf8_98084cuda3std3__45__cpo6cbeginE:
	.zero		1
	.type		_ZN39_INTERNAL_826360a2_4_k_cu_8ddffdf8_98084cuda3std3__48in_placeE,@object
	.size		_ZN39_INTERNAL_826360a2_4_k_cu_8ddffdf8_98084cuda3std3__48in_placeE,(_ZN39_INTERNAL_826360a2_4_k_cu_8ddffdf8_98084cuda3std6ranges3__45__cpo9iter_moveE - _ZN39_INTERNAL_826360a2_4_k_cu_8ddffdf8_98084cuda3std3__48in_placeE)
_ZN39_INTERNAL_826360a2_4_k_cu_8ddffdf8_98084cuda3std3__48in_placeE:
	.zero		1
	.type		_ZN39_INTERNAL_826360a2_4_k_cu_8ddffdf8_98084cuda3std6ranges3__45__cpo9iter_moveE,@object
	.size		_ZN39_INTERNAL_826360a2_4_k_cu_8ddffdf8_98084cuda3std6ranges3__45__cpo9iter_moveE,(_ZN39_INTERNAL_826360a2_4_k_cu_8ddffdf8_98084cuda3std3__45__cpo5beginE - _ZN39_INTERNAL_826360a2_4_k_cu_8ddffdf8_98084cuda3std6ranges3__45__cpo9iter_moveE)
_ZN39_INTERNAL_826360a2_4_k_cu_8ddffdf8_98084cuda3std6ranges3__45__cpo9iter_moveE:
	.zero		1
	.type		_ZN39_INTERNAL_826360a2_4_k_cu_8ddffdf8_98084cuda3std3__45__cpo5beginE,@object
	.size		_ZN39_INTERNAL_826360a2_4_k_cu_8ddffdf8_98084cuda3std3__45__cpo5beginE,(_ZN39_INTERNAL_826360a2_4_k_cu_8ddffdf8_98084cuda3std3__441_GLOBAL__N__826360a2_4_k_cu_8ddffdf8_98086ignoreE - _ZN39_INTERNAL_826360a2_4_k_cu_8ddffdf8_98084cuda3std3__45__cpo5beginE)
_ZN39_INTERNAL_826360a2_4_k_cu_8ddffdf8_98084cuda3std3__45__cpo5beginE:
	.zero		1
	.type		_ZN39_INTERNAL_826360a2_4_k_cu_8ddffdf8_98084cuda3std3__441_GLOBAL__N__826360a2_4_k_cu_8ddffdf8_98086ignoreE,@object
	.size		_ZN39_INTERNAL_826360a2_4_k_cu_8ddffdf8_98084cuda3std3__441_GLOBAL__N__826360a2_4_k_cu_8ddffdf8_98086ignoreE,(_ZN39_INTERNAL_826360a2_4_k_cu_8ddffdf8_98084cute7productE - _ZN39_INTERNAL_826360a2_4_k_cu_8ddffdf8_98084cuda3std3__441_GLOBAL__N__826360a2_4_k_cu_8ddffdf8_98086ignoreE)
_ZN39_INTERNAL_826360a2_4_k_cu_8ddffdf8_98084cuda3std3__441_GLOBAL__N__826360a2_4_k_cu_8ddffdf8_98086ignoreE:
	.zero		1
	.type		_ZN39_INTERNAL_826360a2_4_k_cu_8ddffdf8_98084cute7productE,@object
	.size		_ZN39_INTERNAL_826360a2_4_k_cu_8ddffdf8_98084cute7productE,(_ZN39_INTERNAL_826360a2_4_k_cu_8ddffdf8_98084cuda3std3__45__cpo3endE - _ZN39_INTERNAL_826360a2_4_k_cu_8ddffdf8_98084cute7productE)
_ZN39_INTERNAL_826360a2_4_k_cu_8ddffdf8_98084cute7productE:
	.zero		1
	.type		_ZN39_INTERNAL_826360a2_4_k_cu_8ddffdf8_98084cuda3std3__45__cpo3endE,@object
	.size		_ZN39_INTERNAL_826360a2_4_k_cu_8ddffdf8_98084cuda3std3__45__cpo3endE,(_ZN39_INTERNAL_826360a2_4_k_cu_8ddffdf8_98084cuda3std3__419piecewise_constructE - _ZN39_INTERNAL_826360a2_4_k_cu_8ddffdf8_98084cuda3std3__45__cpo3endE)
_ZN39_INTERNAL_826360a2_4_k_cu_8ddffdf8_98084cuda3std3__45__cpo3endE:
	.zero		1
	.type		_ZN39_INTERNAL_826360a2_4_k_cu_8ddffdf8_98084cuda3std3__419piecewise_constructE,@object
	.size		_ZN39_INTERNAL_826360a2_4_k_cu_8ddffdf8_98084cuda3std3__419piecewise_constructE,(_ZN39_INTERNAL_826360a2_4_k_cu_8ddffdf8_98084cuda3std3__45__cpo4cendE - _ZN39_INTERNAL_826360a2_4_k_cu_8ddffdf8_98084cuda3std3__419piecewise_constructE)
_ZN39_INTERNAL_826360a2_4_k_cu_8ddffdf8_98084cuda3std3__419piecewise_constructE:
	.zero		1
	.type		_ZN39_INTERNAL_826360a2_4_k_cu_8ddffdf8_98084cuda3std3__45__cpo4cendE,@object
	.size		_ZN39_INTERNAL_826360a2_4_k_cu_8ddffdf8_98084cuda3std3__45__cpo4cendE,(_ZN39_INTERNAL_826360a2_4_k_cu_8ddffdf8_98084cuda3std6ranges3__45__cpo4swapE - _ZN39_INTERNAL_826360a2_4_k_cu_8ddffdf8_98084cuda3std3__45__cpo4cendE)
_ZN39_INTERNAL_826360a2_4_k_cu_8ddffdf8_98084cuda3std3__45__cpo4cendE:
	.zero		1
	.type		_ZN39_INTERNAL_826360a2_4_k_cu_8ddffdf8_98084cuda3std6ranges3__45__cpo4swapE,@object
	.size		_ZN39_INTERNAL_826360a2_4_k_cu_8ddffdf8_98084cuda3std6ranges3__45__cpo4swapE,(.L_10 - _ZN39_INTERNAL_826360a2_4_k_cu_8ddffdf8_98084cuda3std6ranges3__45__cpo4swapE)
_ZN39_INTERNAL_826360a2_4_k_cu_8ddffdf8_98084cuda3std6ranges3__45__cpo4swapE:
	.zero		1
.L_10:


//--------------------- .nv.constant0._ZN7cutlass13device_kernelINS_4gemm6kernel13GemmUniversalIN4cute5tupleIJiiiiEEENS1_10collective13CollectiveMmaINS1_35MainloopSm100TmaUmmaWarpSpecializedILi20ELi2ELi4ENS5_IJNS4_1CILi2EEENSA_ILi1EEESC_EEEEENS5_IJNSA_ILi256EEENSA_ILi64EEESG_EEEaNS5_IJlSC_lEEEaSI_NS4_8TiledMMAINS4_8MMA_AtomIJNS4_21SM100_MMA_S8_2x1SM_SSIaaiLi256ELi64ELNS4_4UMMA5MajorE0ELSN_0ELNSM_8SaturateE0EEEEEENS4_6LayoutINS5_IJSC_SC_SC_EEENS5_IJNSA_ILi0EEEST_ST_EEEEENS5_IJNS4_10UnderscoreESW_SW_EEEEENS4_18SM100_TMA_2SM_LOADENS4_14ComposedLayoutINS4_7SwizzleILi2ELi4ELi3EEENS4_18smem_ptr_flag_bitsILi8EEENSR_INS5_IJNSA_ILi8EEESG_EEENS5_IJSG_SC_EEEEEEEvNS4_8identityESZ_S19_vS1A_EENS_8epilogue10collective18CollectiveEpilogueINS1C_23Sm100TmaWarpSpecializedILi1ELi1ELi64ELb0ELb0EEEJNS5_IJNSA_ILi128EEESG_SG_EEENS5_IJNSR_IS1H_SC_EENSR_ISG_SC_EEEEEaSI_aSI_NS1C_6fusion15FusionCallbacksIS1G_NS1M_17LinearCombinationIaiaiLNS_15FloatRoundStyleE2EEES1I_S1L_JEEENS4_5SM1004TMEM4LOAD26SM100_TMEM_LOAD_32dp32b64xENS4_13SM90_TMA_LOADES19_NS4_39AutoVectorizingCopyWithAssumedAlignmentILi128EEENS4_14SM90_TMA_STOREES19_S1Y_S1Y_EEEvvEEEEvNT_6ParamsE --------------------------
	.section	.nv.constant0._ZN7cutlass13device_kernelINS_4gemm6kernel13GemmUniversalIN4cute5tupleIJiiiiEEENS1_10collective13CollectiveMmaINS1_35MainloopSm100TmaUmmaWarpSpecializedILi20ELi2ELi4ENS5_IJNS4_1CILi2EEENSA_ILi1EEESC_EEEEENS5_IJNSA_ILi256EEENSA_ILi64EEESG_EEEaNS5_IJlSC_lEEEaSI_NS4_8TiledMMAINS4_8MMA_AtomIJNS4_21SM100_MMA_S8_2x1SM_SSIaaiLi256ELi64ELNS4_4UMMA5MajorE0ELSN_0ELNSM_8SaturateE0EEEEEENS4_6LayoutINS5_IJSC_SC_SC_EEENS5_IJNSA_ILi0EEEST_ST_EEEEENS5_IJNS4_10UnderscoreESW_SW_EEEEENS4_18SM100_TMA_2SM_LOADENS4_14ComposedLayoutINS4_7SwizzleILi2ELi4ELi3EEENS4_18smem_ptr_flag_bitsILi8EEENSR_INS5_IJNSA_ILi8EEESG_EEENS5_IJSG_SC_EEEEEEEvNS4_8identityESZ_S19_vS1A_EENS_8epilogue10collective18CollectiveEpilogueINS1C_23Sm100TmaWarpSpecializedILi1ELi1ELi64ELb0ELb0EEEJNS5_IJNSA_ILi128EEESG_SG_EEENS5_IJNSR_IS1H_SC_EENSR_ISG_SC_EEEEEaSI_aSI_NS1C_6fusion15FusionCallbacksIS1G_NS1M_17LinearCombinationIaiaiLNS_15FloatRoundStyleE2EEES1I_S1L_JEEENS4_5SM1004TMEM4LOAD26SM100_TMEM_LOAD_32dp32b64xENS4_13SM90_TMA_LOADES19_NS4_39AutoVectorizingCopyWithAssumedAlignmentILi128EEENS4_14SM90_TMA_STOREES19_S1Y_S1Y_EEEvvEEEEvNT_6ParamsE,"a",@progbits
	.sectionflags	@""
	.align	4
.nv.constant0._ZN7cutlass13device_kernelINS_4gemm6kernel13GemmUniversalIN4cute5tupleIJiiiiEEENS1_10collective13CollectiveMmaINS1_35MainloopSm100TmaUmmaWarpSpecializedILi20ELi2ELi4ENS5_IJNS4_1CILi2EEENSA_ILi1EEESC_EEEEENS5_IJNSA_ILi256EEENSA_ILi64EEESG_EEEaNS5_IJlSC_lEEEaSI_NS4_8TiledMMAINS4_8MMA_AtomIJNS4_21SM100_MMA_S8_2x1SM_SSIaaiLi256ELi64ELNS4_4UMMA5MajorE0ELSN_0ELNSM_8SaturateE0EEEEEENS4_6LayoutINS5_IJSC_SC_SC_EEENS5_IJNSA_ILi0EEEST_ST_EEEEENS5_IJNS4_10UnderscoreESW_SW_EEEEENS4_18SM100_TMA_2SM_LOADENS4_14ComposedLayoutINS4_7SwizzleILi2ELi4ELi3EEENS4_18smem_ptr_flag_bitsILi8EEENSR_INS5_IJNSA_ILi8EEESG_EEENS5_IJSG_SC_EEEEEEEvNS4_8identityESZ_S19_vS1A_EENS_8epilogue10collective18CollectiveEpilogueINS1C_23Sm100TmaWarpSpecializedILi1ELi1ELi64ELb0ELb0EEEJNS5_IJNSA_ILi128EEESG_SG_EEENS5_IJNSR_IS1H_SC_EENSR_ISG_SC_EEEEEaSI_aSI_NS1C_6fusion15FusionCallbacksIS1G_NS1M_17LinearCombinationIaiaiLNS_15FloatRoundStyleE2EEES1I_S1L_JEEENS4_5SM1004TMEM4LOAD26SM100_TMEM_LOAD_32dp32b64xENS4_13SM90_TMA_LOADES19_NS4_39AutoVectorizingCopyWithAssumedAlignmentILi128EEENS4_14SM90_TMA_STOREES19_S1Y_S1Y_EEEvvEEEEvNT_6ParamsE:
	.zero		2944


//--------------------- SYMBOLS --------------------------

	.type		.nv.reservedSmem.offset0,@object
	.size		.nv.reservedSmem.offset0,0x4
	.type		.nv.reservedSmem.cap,@object
	.size		.nv.reservedSmem.cap,0x4
	.type		__assertfail,@function
